//
// Generated by NVIDIA NVVM Compiler
//
// Compiler Build ID: CL-36424714
// Cuda compilation tools, release 13.0, V13.0.88
// Based on NVVM 20.0.0
//

.version 9.0
.target sm_100
.address_size 64

	// .globl	_Z7polymulPyS_S_iy

.visible .entry _Z7polymulPyS_S_iy(
	.param .u64 .ptr .align 1 _Z7polymulPyS_S_iy_param_0,
	.param .u64 .ptr .align 1 _Z7polymulPyS_S_iy_param_1,
	.param .u64 .ptr .align 1 _Z7polymulPyS_S_iy_param_2,
	.param .u32 _Z7polymulPyS_S_iy_param_3,
	.param .u64 _Z7polymulPyS_S_iy_param_4
)
{
	.reg .pred 	%p<2>;
	.reg .b32 	%r<8>;
	.reg .b64 	%rd<22>;

	ld.param.u64 	%rd7, [_Z7polymulPyS_S_iy_param_0];
	ld.param.u64 	%rd8, [_Z7polymulPyS_S_iy_param_1];
	ld.param.u64 	%rd5, [_Z7polymulPyS_S_iy_param_2];
	ld.param.u64 	%rd6, [_Z7polymulPyS_S_iy_param_4];
	cvta.to.global.u64 	%rd9, %rd8;
	cvta.to.global.u64 	%rd10, %rd7;
	mov.u32 	%r2, %ntid.x;
	mov.u32 	%r3, %ctaid.x;
	mov.u32 	%r4, %tid.x;
	mad.lo.s32 	%r1, %r2, %r3, %r4;
	mul.wide.s32 	%rd11, %r1, 8;
	add.s64 	%rd12, %rd10, %rd11;
	ld.global.u64 	%rd13, [%rd12];
	add.s64 	%rd14, %rd9, %rd11;
	ld.global.u64 	%rd15, [%rd14];
	mul.lo.s64 	%rd1, %rd15, %rd13;
	or.b64  	%rd16, %rd1, %rd6;
	and.b64  	%rd17, %rd16, -4294967296;
	setp.ne.s64 	%p1, %rd17, 0;
	@%p1 bra 	$L__BB0_2;
	cvt.u32.u64 	%r5, %rd6;
	cvt.u32.u64 	%r6, %rd1;
	rem.u32 	%r7, %r6, %r5;
	cvt.u64.u32 	%rd21, %r7;
	bra.uni 	$L__BB0_3;
$L__BB0_2:
	rem.u64 	%rd21, %rd1, %rd6;
$L__BB0_3:
	cvta.to.global.u64 	%rd18, %rd5;
	add.s64 	%rd20, %rd18, %rd11;
	st.global.u64 	[%rd20], %rd21;
	ret;

}
	// .globl	_Z7polyaddPyS_S_iy
.visible .entry _Z7polyaddPyS_S_iy(
	.param .u64 .ptr .align 1 _Z7polyaddPyS_S_iy_param_0,
	.param .u64 .ptr .align 1 _Z7polyaddPyS_S_iy_param_1,
	.param .u64 .ptr .align 1 _Z7polyaddPyS_S_iy_param_2,
	.param .u32 _Z7polyaddPyS_S_iy_param_3,
	.param .u64 _Z7polyaddPyS_S_iy_param_4
)
{
	.reg .pred 	%p<2>;
	.reg .b32 	%r<8>;
	.reg .b64 	%rd<22>;

	ld.param.u64 	%rd7, [_Z7polyaddPyS_S_iy_param_0];
	ld.param.u64 	%rd8, [_Z7polyaddPyS_S_iy_param_1];
	ld.param.u64 	%rd5, [_Z7polyaddPyS_S_iy_param_2];
	ld.param.u64 	%rd6, [_Z7polyaddPyS_S_iy_param_4];
	cvta.to.global.u64 	%rd9, %rd8;
	cvta.to.global.u64 	%rd10, %rd7;
	mov.u32 	%r2, %ntid.x;
	mov.u32 	%r3, %ctaid.x;
	mov.u32 	%r4, %tid.x;
	mad.lo.s32 	%r1, %r2, %r3, %r4;
	mul.wide.s32 	%rd11, %r1, 8;
	add.s64 	%rd12, %rd10, %rd11;
	ld.global.u64 	%rd13, [%rd12];
	add.s64 	%rd14, %rd9, %rd11;
	ld.global.u64 	%rd15, [%rd14];
	add.s64 	%rd1, %rd15, %rd13;
	or.b64  	%rd16, %rd1, %rd6;
	and.b64  	%rd17, %rd16, -4294967296;
	setp.ne.s64 	%p1, %rd17, 0;
	@%p1 bra 	$L__BB1_2;
	cvt.u32.u64 	%r5, %rd6;
	cvt.u32.u64 	%r6, %rd1;
	rem.u32 	%r7, %r6, %r5;
	cvt.u64.u32 	%rd21, %r7;
	bra.uni 	$L__BB1_3;
$L__BB1_2:
	rem.u64 	%rd21, %rd1, %rd6;
$L__BB1_3:
	cvta.to.global.u64 	%rd18, %rd5;
	add.s64 	%rd20, %rd18, %rd11;
	st.global.u64 	[%rd20], %rd21;
	ret;

}
	// .globl	_Z9polyminusPyS_S_iy
.visible .entry _Z9polyminusPyS_S_iy(
	.param .u64 .ptr .align 1 _Z9polyminusPyS_S_iy_param_0,
	.param .u64 .ptr .align 1 _Z9polyminusPyS_S_iy_param_1,
	.param .u64 .ptr .align 1 _Z9polyminusPyS_S_iy_param_2,
	.param .u32 _Z9polyminusPyS_S_iy_param_3,
	.param .u64 _Z9polyminusPyS_S_iy_param_4
)
{
	.reg .pred 	%p<2>;
	.reg .b32 	%r<8>;
	.reg .b64 	%rd<23>;

	ld.param.u64 	%rd7, [_Z9polyminusPyS_S_iy_param_0];
	ld.param.u64 	%rd8, [_Z9polyminusPyS_S_iy_param_1];
	ld.param.u64 	%rd5, [_Z9polyminusPyS_S_iy_param_2];
	ld.param.u64 	%rd6, [_Z9polyminusPyS_S_iy_param_4];
	cvta.to.global.u64 	%rd9, %rd8;
	cvta.to.global.u64 	%rd10, %rd7;
	mov.u32 	%r2, %ntid.x;
	mov.u32 	%r3, %ctaid.x;
	mov.u32 	%r4, %tid.x;
	mad.lo.s32 	%r1, %r2, %r3, %r4;
	mul.wide.s32 	%rd11, %r1, 8;
	add.s64 	%rd12, %rd10, %rd11;
	ld.global.u64 	%rd13, [%rd12];
	add.s64 	%rd14, %rd13, %rd6;
	add.s64 	%rd15, %rd9, %rd11;
	ld.global.u64 	%rd16, [%rd15];
	sub.s64 	%rd1, %rd14, %rd16;
	or.b64  	%rd17, %rd1, %rd6;
	and.b64  	%rd18, %rd17, -4294967296;
	setp.ne.s64 	%p1, %rd18, 0;
	@%p1 bra 	$L__BB2_2;
	cvt.u32.u64 	%r5, %rd6;
	cvt.u32.u64 	%r6, %rd1;
	rem.u32 	%r7, %r6, %r5;
	cvt.u64.u32 	%rd22, %r7;
	bra.uni 	$L__BB2_3;
$L__BB2_2:
	rem.u64 	%rd22, %rd1, %rd6;
$L__BB2_3:
	cvta.to.global.u64 	%rd19, %rd5;
	add.s64 	%rd21, %rd19, %rd11;
	st.global.u64 	[%rd21], %rd22;
	ret;

}
	// .globl	_Z10polymuladdPyS_S_S_iy
.visible .entry _Z10polymuladdPyS_S_S_iy(
	.param .u64 .ptr .align 1 _Z10polymuladdPyS_S_S_iy_param_0,
	.param .u64 .ptr .align 1 _Z10polymuladdPyS_S_S_iy_param_1,
	.param .u64 .ptr .align 1 _Z10polymuladdPyS_S_S_iy_param_2,
	.param .u64 .ptr .align 1 _Z10polymuladdPyS_S_S_iy_param_3,
	.param .u32 _Z10polymuladdPyS_S_S_iy_param_4,
	.param .u64 _Z10polymuladdPyS_S_S_iy_param_5
)
{
	.reg .pred 	%p<3>;
	.reg .b32 	%r<11>;
	.reg .b64 	%rd<34>;

	ld.param.u64 	%rd12, [_Z10polymuladdPyS_S_S_iy_param_0];
	ld.param.u64 	%rd13, [_Z10polymuladdPyS_S_S_iy_param_1];
	ld.param.u64 	%rd9, [_Z10polymuladdPyS_S_S_iy_param_2];
	ld.param.u64 	%rd10, [_Z10polymuladdPyS_S_S_iy_param_3];
	ld.param.u64 	%rd11, [_Z10polymuladdPyS_S_S_iy_param_5];
	cvta.to.global.u64 	%rd14, %rd13;
	cvta.to.global.u64 	%rd15, %rd12;
	mov.u32 	%r2, %ntid.x;
	mov.u32 	%r3, %ctaid.x;
	mov.u32 	%r4, %tid.x;
	mad.lo.s32 	%r1, %r2, %r3, %r4;
	mul.wide.s32 	%rd16, %r1, 8;
	add.s64 	%rd17, %rd15, %rd16;
	ld.global.u64 	%rd18, [%rd17];
	add.s64 	%rd19, %rd14, %rd16;
	ld.global.u64 	%rd20, [%rd19];
	mul.lo.s64 	%rd1, %rd20, %rd18;
	or.b64  	%rd21, %rd1, %rd11;
	and.b64  	%rd22, %rd21, -4294967296;
	setp.ne.s64 	%p1, %rd22, 0;
	@%p1 bra 	$L__BB3_2;
	cvt.u32.u64 	%r5, %rd11;
	cvt.u32.u64 	%r6, %rd1;
	rem.u32 	%r7, %r6, %r5;
	cvt.u64.u32 	%rd32, %r7;
	bra.uni 	$L__BB3_3;
$L__BB3_2:
	rem.u64 	%rd32, %rd1, %rd11;
$L__BB3_3:
	cvta.to.global.u64 	%rd23, %rd9;
	add.s64 	%rd25, %rd23, %rd16;
	ld.global.u64 	%rd26, [%rd25];
	add.s64 	%rd5, %rd26, %rd32;
	or.b64  	%rd27, %rd5, %rd11;
	and.b64  	%rd28, %rd27, -4294967296;
	setp.ne.s64 	%p2, %rd28, 0;
	@%p2 bra 	$L__BB3_5;
	cvt.u32.u64 	%r8, %rd11;
	cvt.u32.u64 	%r9, %rd5;
	rem.u32 	%r10, %r9, %r8;
	cvt.u64.u32 	%rd33, %r10;
	bra.uni 	$L__BB3_6;
$L__BB3_5:
	rem.u64 	%rd33, %rd5, %rd11;
$L__BB3_6:
	cvta.to.global.u64 	%rd29, %rd10;
	add.s64 	%rd31, %rd29, %rd16;
	st.global.u64 	[%rd31], %rd33;
	ret;

}


// ===== COMPILED SASS (sm_100) =====

	.target	sm_100

	.elftype	@"ET_EXEC"


//--------------------- .note.nv.tkinfo           --------------------------
	.section	.note.nv.tkinfo,"",@"SHT_NOTE"
	.sectionflags	@"SHF_NOTE_NV_TKINFO"
	.tkinfo
        /*0018*/ 	.word	0x00000002
        /*0030*/ 	.string	""
        /*0030*/ 	.string	"ptxas"
        /*0030*/ 	.string	"Cuda compilation tools, release 13.0, V13.0.88"
        /*0030*/ 	.string	"Build cuda_13.0.r13.0/compiler.36424714_0"
        /*0030*/ 	.string	"-arch sm_100 -m 64 "



//--------------------- .note.nv.cuinfo           --------------------------
	.section	.note.nv.cuinfo,"",@"SHT_NOTE"
	.sectionflags	@"SHF_NOTE_NV_CUINFO"
        /*0018*/ 	.short	0x0002
        /*001a*/ 	.short	0x0064
        /*001c*/ 	.short	0x0082
	.zero		2


//--------------------- .nv.info                  --------------------------
	.section	.nv.info,"",@"SHT_CUDA_INFO"
	.align	4


	//----- nvinfo : EIATTR_REGCOUNT
	.align		4
        /*0000*/ 	.byte	0x04, 0x2f
        /*0002*/ 	.short	(.L_1 - .L_0)
	.align		4
.L_0:
        /*0004*/ 	.word	index@(_Z7polymulPyS_S_iy)
        /*0008*/ 	.word	0x00000014


	//----- nvinfo : EIATTR_FRAME_SIZE
	.align		4
.L_1:
        /*000c*/ 	.byte	0x04, 0x11
        /*000e*/ 	.short	(.L_3 - .L_2)
	.align		4
.L_2:
        /*0010*/ 	.word	index@($__internal_3_$__cuda_sm20_rem_u64)
        /*0014*/ 	.word	0x00000000


	//----- nvinfo : EIATTR_FRAME_SIZE
	.align		4
.L_3:
        /*0018*/ 	.byte	0x04, 0x11
        /*001a*/ 	.short	(.L_5 - .L_4)
	.align		4
.L_4:
        /*001c*/ 	.word	index@(_Z7polymulPyS_S_iy)
        /*0020*/ 	.word	0x00000000


	//----- nvinfo : EIATTR_REGCOUNT
	.align		4
.L_5:
        /*0024*/ 	.byte	0x04, 0x2f
        /*0026*/ 	.short	(.L_7 - .L_6)
	.align		4
.L_6:
        /*0028*/ 	.word	index@(_Z7polyaddPyS_S_iy)
        /*002c*/ 	.word	0x00000014


	//----- nvinfo : EIATTR_FRAME_SIZE
	.align		4
.L_7:
        /*0030*/ 	.byte	0x04, 0x11
        /*0032*/ 	.short	(.L_9 - .L_8)
	.align		4
.L_8:
        /*0034*/ 	.word	index@($__internal_2_$__cuda_sm20_rem_u64)
        /*0038*/ 	.word	0x00000000


	//----- nvinfo : EIATTR_FRAME_SIZE
	.align		4
.L_9:
        /*003c*/ 	.byte	0x04, 0x11
        /*003e*/ 	.short	(.L_11 - .L_10)
	.align		4
.L_10:
        /*0040*/ 	.word	index@(_Z7polyaddPyS_S_iy)
        /*0044*/ 	.word	0x00000000


	//----- nvinfo : EIATTR_REGCOUNT
	.align		4
.L_11:
        /*0048*/ 	.byte	0x04, 0x2f
        /*004a*/ 	.short	(.L_13 - .L_12)
	.align		4
.L_12:
        /*004c*/ 	.word	index@(_Z9polyminusPyS_S_iy)
        /*0050*/ 	.word	0x00000014


	//----- nvinfo : EIATTR_FRAME_SIZE
	.align		4
.L_13:
        /*0054*/ 	.byte	0x04, 0x11
        /*0056*/ 	.short	(.L_15 - .L_14)
	.align		4
.L_14:
        /*0058*/ 	.word	index@($__internal_1_$__cuda_sm20_rem_u64)
        /*005c*/ 	.word	0x00000000


	//----- nvinfo : EIATTR_FRAME_SIZE
	.align		4
.L_15:
        /*0060*/ 	.byte	0x04, 0x11
        /*0062*/ 	.short	(.L_17 - .L_16)
	.align		4
.L_16:
        /*0064*/ 	.word	index@(_Z9polyminusPyS_S_iy)
        /*0068*/ 	.word	0x00000000


	//----- nvinfo : EIATTR_REGCOUNT
	.align		4
.L_17:
        /*006c*/ 	.byte	0x04, 0x2f
        /*006e*/ 	.short	(.L_19 - .L_18)
	.align		4
.L_18:
        /*0070*/ 	.word	index@(_Z10polymuladdPyS_S_S_iy)
        /*0074*/ 	.word	0x00000012


	//----- nvinfo : EIATTR_FRAME_SIZE
	.align		4
.L_19:
        /*0078*/ 	.byte	0x04, 0x11
        /*007a*/ 	.short	(.L_21 - .L_20)
	.align		4
.L_20:
        /*007c*/ 	.word	index@($__internal_0_$__cuda_sm20_rem_u64)
        /*0080*/ 	.word	0x00000000


	//----- nvinfo : EIATTR_FRAME_SIZE
	.align		4
.L_21:
        /*0084*/ 	.byte	0x04, 0x11
        /*0086*/ 	.short	(.L_23 - .L_22)
	.align		4
.L_22:
        /*0088*/ 	.word	index@(_Z10polymuladdPyS_S_S_iy)
        /*008c*/ 	.word	0x00000000


	//----- nvinfo : EIATTR_MIN_STACK_SIZE
	.align		4
.L_23:
        /*0090*/ 	.byte	0x04, 0x12
        /*0092*/ 	.short	(.L_25 - .L_24)
	.align		4
.L_24:
        /*0094*/ 	.word	index@(_Z10polymuladdPyS_S_S_iy)
        /*0098*/ 	.word	0x00000000


	//----- nvinfo : EIATTR_MIN_STACK_SIZE
	.align		4
.L_25:
        /*009c*/ 	.byte	0x04, 0x12
        /*009e*/ 	.short	(.L_27 - .L_26)
	.align		4
.L_26:
        /*00a0*/ 	.word	index@(_Z9polyminusPyS_S_iy)
        /*00a4*/ 	.word	0x00000000


	//----- nvinfo : EIATTR_MIN_STACK_SIZE
	.align		4
.L_27:
        /*00a8*/ 	.byte	0x04, 0x12
        /*00aa*/ 	.short	(.L_29 - .L_28)
	.align		4
.L_28:
        /*00ac*/ 	.word	index@(_Z7polyaddPyS_S_iy)
        /*00b0*/ 	.word	0x00000000


	//----- nvinfo : EIATTR_MIN_STACK_SIZE
	.align		4
.L_29:
        /*00b4*/ 	.byte	0x04, 0x12
        /*00b6*/ 	.short	(.L_31 - .L_30)
	.align		4
.L_30:
        /*00b8*/ 	.word	index@(_Z7polymulPyS_S_iy)
        /*00bc*/ 	.word	0x00000000
.L_31:


//--------------------- .nv.compat                --------------------------
	.section	.nv.compat,"",@"SHT_CUDA_COMPAT_INFO"
	.align	4
        /*0000*/ 	.byte	0x02, 0x09, 0x00, 0x00, 0x02, 0x02, 0x01, 0x00, 0x02, 0x05, 0x05, 0x00, 0x03, 0x07, 0x01, 0x01
        /*0010*/ 	.byte	0x02, 0x03, 0x00, 0x00, 0x02, 0x06, 0x01, 0x00, 0x04, 0x0b, 0x08, 0x00, 0x09, 0x00, 0x00, 0x00
        /*0020*/ 	.byte	0x00, 0x00, 0x00, 0x00


//--------------------- .nv.info._Z10polymuladdPyS_S_S_iy --------------------------
	.section	.nv.info._Z10polymuladdPyS_S_S_iy,"",@"SHT_CUDA_INFO"
	.sectionflags	@""
	.align	4


	//----- nvinfo : EIATTR_CUDA_API_VERSION
	.align		4
        /*0000*/ 	.byte	0x04, 0x37
        /*0002*/ 	.short	(.L_33 - .L_32)
.L_32:
        /*0004*/ 	.word	0x00000082


	//----- nvinfo : EIATTR_KPARAM_INFO
	.align		4
.L_33:
        /*0008*/ 	.byte	0x04, 0x17
        /*000a*/ 	.short	(.L_35 - .L_34)
.L_34:
        /*000c*/ 	.word	0x00000000
        /*0010*/ 	.short	0x0005
        /*0012*/ 	.short	0x0028
        /*0014*/ 	.byte	0x00, 0xf0, 0x21, 0x00


	//----- nvinfo : EIATTR_KPARAM_INFO
	.align		4
.L_35:
        /*0018*/ 	.byte	0x04, 0x17
        /*001a*/ 	.short	(.L_37 - .L_36)
.L_36:
        /*001c*/ 	.word	0x00000000
        /*0020*/ 	.short	0x0004
        /*0022*/ 	.short	0x0020
        /*0024*/ 	.byte	0x00, 0xf0, 0x11, 0x00


	//----- nvinfo : EIATTR_KPARAM_INFO
	.align		4
.L_37:
        /*0028*/ 	.byte	0x04, 0x17
        /*002a*/ 	.short	(.L_39 - .L_38)
.L_38:
        /*002c*/ 	.word	0x00000000
        /*0030*/ 	.short	0x0003
        /*0032*/ 	.short	0x0018
        /*0034*/ 	.byte	0x00, 0xf5, 0x21, 0x00


	//----- nvinfo : EIATTR_KPARAM_INFO
	.align		4
.L_39:
        /*0038*/ 	.byte	0x04, 0x17
        /*003a*/ 	.short	(.L_41 - .L_40)
.L_40:
        /*003c*/ 	.word	0x00000000
        /*0040*/ 	.short	0x0002
        /*0042*/ 	.short	0x0010
        /*0044*/ 	.byte	0x00, 0xf5, 0x21, 0x00


	//----- nvinfo : EIATTR_KPARAM_INFO
	.align		4
.L_41:
        /*0048*/ 	.byte	0x04, 0x17
        /*004a*/ 	.short	(.L_43 - .L_42)
.L_42:
        /*004c*/ 	.word	0x00000000
        /*0050*/ 	.short	0x0001
        /*0052*/ 	.short	0x0008
        /*0054*/ 	.byte	0x00, 0xf5, 0x21, 0x00


	//----- nvinfo : EIATTR_KPARAM_INFO
	.align		4
.L_43:
        /*0058*/ 	.byte	0x04, 0x17
        /*005a*/ 	.short	(.L_45 - .L_44)
.L_44:
        /*005c*/ 	.word	0x00000000
        /*0060*/ 	.short	0x0000
        /*0062*/ 	.short	0x0000
        /*0064*/ 	.byte	0x00, 0xf5, 0x21, 0x00


	//----- nvinfo : EIATTR_SPARSE_MMA_MASK
	.align		4
.L_45:
        /*0068*/ 	.byte	0x03, 0x50
        /*006a*/ 	.short	0x0000


	//----- nvinfo : EIATTR_MAXREG_COUNT
	.align		4
        /*006c*/ 	.byte	0x03, 0x1b
        /*006e*/ 	.short	0x00ff


	//----- nvinfo : EIATTR_MERCURY_ISA_VERSION
	.align		4
        /*0070*/ 	.byte	0x03, 0x5f
        /*0072*/ 	.short	0x0101


	//----- nvinfo : EIATTR_VRC_CTA_INIT_COUNT
	.align		4
        /*0074*/ 	.byte	0x02, 0x4a
	.zero		1
	.zero		1


	//----- nvinfo : EIATTR_EXIT_INSTR_OFFSETS
	.align		4
        /*0078*/ 	.byte	0x04, 0x1c
        /*007a*/ 	.short	(.L_47 - .L_46)


	//   ....[0]....
.L_46:
        /*007c*/ 	.word	0x00000530


	//----- nvinfo : EIATTR_CRS_STACK_SIZE
	.align		4
.L_47:
        /*0080*/ 	.byte	0x04, 0x1e
        /*0082*/ 	.short	(.L_49 - .L_48)
.L_48:
        /*0084*/ 	.word	0x00000000


	//----- nvinfo : EIATTR_CBANK_PARAM_SIZE
	.align		4
.L_49:
        /*0088*/ 	.byte	0x03, 0x19
        /*008a*/ 	.short	0x0030


	//----- nvinfo : EIATTR_PARAM_CBANK
	.align		4
        /*008c*/ 	.byte	0x04, 0x0a
        /*008e*/ 	.short	(.L_51 - .L_50)
	.align		4
.L_50:
        /*0090*/ 	.word	index@(.nv.constant0._Z10polymuladdPyS_S_S_iy)
        /*0094*/ 	.short	0x0380
        /*0096*/ 	.short	0x0030


	//----- nvinfo : EIATTR_SW_WAR
	.align		4
.L_51:
        /*0098*/ 	.byte	0x04, 0x36
        /*009a*/ 	.short	(.L_53 - .L_52)
.L_52:
        /*009c*/ 	.word	0x00000008
.L_53:


//--------------------- .nv.info._Z9polyminusPyS_S_iy --------------------------
	.section	.nv.info._Z9polyminusPyS_S_iy,"",@"SHT_CUDA_INFO"
	.sectionflags	@""
	.align	4


	//----- nvinfo : EIATTR_CUDA_API_VERSION
	.align		4
        /*0000*/ 	.byte	0x04, 0x37
        /*0002*/ 	.short	(.L_55 - .L_54)
.L_54:
        /*0004*/ 	.word	0x00000082


	//----- nvinfo : EIATTR_KPARAM_INFO
	.align		4
.L_55:
        /*0008*/ 	.byte	0x04, 0x17
        /*000a*/ 	.short	(.L_57 - .L_56)
.L_56:
        /*000c*/ 	.word	0x00000000
        /*0010*/ 	.short	0x0004
        /*0012*/ 	.short	0x0020
        /*0014*/ 	.byte	0x00, 0xf0, 0x21, 0x00


	//----- nvinfo : EIATTR_KPARAM_INFO
	.align		4
.L_57:
        /*0018*/ 	.byte	0x04, 0x17
        /*001a*/ 	.short	(.L_59 - .L_58)
.L_58:
        /*001c*/ 	.word	0x00000000
        /*0020*/ 	.short	0x0003
        /*0022*/ 	.short	0x0018
        /*0024*/ 	.byte	0x00, 0xf0, 0x11, 0x00


	//----- nvinfo : EIATTR_KPARAM_INFO
	.align		4
.L_59:
        /*0028*/ 	.byte	0x04, 0x17
        /*002a*/ 	.short	(.L_61 - .L_60)
.L_60:
        /*002c*/ 	.word	0x00000000
        /*0030*/ 	.short	0x0002
        /*0032*/ 	.short	0x0010
        /*0034*/ 	.byte	0x00, 0xf5, 0x21, 0x00


	//----- nvinfo : EIATTR_KPARAM_INFO
	.align		4
.L_61:
        /*0038*/ 	.byte	0x04, 0x17
        /*003a*/ 	.short	(.L_63 - .L_62)
.L_62:
        /*003c*/ 	.word	0x00000000
        /*0040*/ 	.short	0x0001
        /*0042*/ 	.short	0x0008
        /*0044*/ 	.byte	0x00, 0xf5, 0x21, 0x00


	//----- nvinfo : EIATTR_KPARAM_INFO
	.align		4
.L_63:
        /*0048*/ 	.byte	0x04, 0x17
        /*004a*/ 	.short	(.L_65 - .L_64)
.L_64:
        /*004c*/ 	.word	0x00000000
        /*0050*/ 	.short	0x0000
        /*0052*/ 	.short	0x0000
        /*0054*/ 	.byte	0x00, 0xf5, 0x21, 0x00


	//----- nvinfo : EIATTR_SPARSE_MMA_MASK
	.align		4
.L_65:
        /*0058*/ 	.byte	0x03, 0x50
        /*005a*/ 	.short	0x0000


	//----- nvinfo : EIATTR_MAXREG_COUNT
	.align		4
        /*005c*/ 	.byte	0x03, 0x1b
        /*005e*/ 	.short	0x00ff


	//----- nvinfo : EIATTR_MERCURY_ISA_VERSION
	.align		4
        /*0060*/ 	.byte	0x03, 0x5f
        /*0062*/ 	.short	0x0101


	//----- nvinfo : EIATTR_VRC_CTA_INIT_COUNT
	.align		4
        /*0064*/ 	.byte	0x02, 0x4a
	.zero		1
	.zero		1


	//----- nvinfo : EIATTR_EXIT_INSTR_OFFSETS
	.align		4
        /*0068*/ 	.byte	0x04, 0x1c
        /*006a*/ 	.short	(.L_67 - .L_66)


	//   ....[0]....
.L_66:
        /*006c*/ 	.word	0x000002c0


	//----- nvinfo : EIATTR_CRS_STACK_SIZE
	.align		4
.L_67:
        /*0070*/ 	.byte	0x04, 0x1e
        /*0072*/ 	.short	(.L_69 - .L_68)
.L_68:
        /*0074*/ 	.word	0x00000000


	//----- nvinfo : EIATTR_CBANK_PARAM_SIZE
	.align		4
.L_69:
        /*0078*/ 	.byte	0x03, 0x19
        /*007a*/ 	.short	0x0028


	//----- nvinfo : EIATTR_PARAM_CBANK
	.align		4
        /*007c*/ 	.byte	0x04, 0x0a
        /*007e*/ 	.short	(.L_71 - .L_70)
	.align		4
.L_70:
        /*0080*/ 	.word	index@(.nv.constant0._Z9polyminusPyS_S_iy)
        /*0084*/ 	.short	0x0380
        /*0086*/ 	.short	0x0028


	//----- nvinfo : EIATTR_SW_WAR
	.align		4
.L_71:
        /*0088*/ 	.byte	0x04, 0x36
        /*008a*/ 	.short	(.L_73 - .L_72)
.L_72:
        /*008c*/ 	.word	0x00000008
.L_73:


//--------------------- .nv.info._Z7polyaddPyS_S_iy --------------------------
	.section	.nv.info._Z7polyaddPyS_S_iy,"",@"SHT_CUDA_INFO"
	.sectionflags	@""
	.align	4


	//----- nvinfo : EIATTR_CUDA_API_VERSION
	.align		4
        /*0000*/ 	.byte	0x04, 0x37
        /*0002*/ 	.short	(.L_75 - .L_74)
.L_74:
        /*0004*/ 	.word	0x00000082


	//----- nvinfo : EIATTR_KPARAM_INFO
	.align		4
.L_75:
        /*0008*/ 	.byte	0x04, 0x17
        /*000a*/ 	.short	(.L_77 - .L_76)
.L_76:
        /*000c*/ 	.word	0x00000000
        /*0010*/ 	.short	0x0004
        /*0012*/ 	.short	0x0020
        /*0014*/ 	.byte	0x00, 0xf0, 0x21, 0x00


	//----- nvinfo : EIATTR_KPARAM_INFO
	.align		4
.L_77:
        /*0018*/ 	.byte	0x04, 0x17
        /*001a*/ 	.short	(.L_79 - .L_78)
.L_78:
        /*001c*/ 	.word	0x00000000
        /*0020*/ 	.short	0x0003
        /*0022*/ 	.short	0x0018
        /*0024*/ 	.byte	0x00, 0xf0, 0x11, 0x00


	//----- nvinfo : EIATTR_KPARAM_INFO
	.align		4
.L_79:
        /*0028*/ 	.byte	0x04, 0x17
        /*002a*/ 	.short	(.L_81 - .L_80)
.L_80:
        /*002c*/ 	.word	0x00000000
        /*0030*/ 	.short	0x0002
        /*0032*/ 	.short	0x0010
        /*0034*/ 	.byte	0x00, 0xf5, 0x21, 0x00


	//----- nvinfo : EIATTR_KPARAM_INFO
	.align		4
.L_81:
        /*0038*/ 	.byte	0x04, 0x17
        /*003a*/ 	.short	(.L_83 - .L_82)
.L_82:
        /*003c*/ 	.word	0x00000000
        /*0040*/ 	.short	0x0001
        /*0042*/ 	.short	0x0008
        /*0044*/ 	.byte	0x00, 0xf5, 0x21, 0x00


	//----- nvinfo : EIATTR_KPARAM_INFO
	.align		4
.L_83:
        /*0048*/ 	.byte	0x04, 0x17
        /*004a*/ 	.short	(.L_85 - .L_84)
.L_84:
        /*004c*/ 	.word	0x00000000
        /*0050*/ 	.short	0x0000
        /*0052*/ 	.short	0x0000
        /*0054*/ 	.byte	0x00, 0xf5, 0x21, 0x00


	//----- nvinfo : EIATTR_SPARSE_MMA_MASK
	.align		4
.L_85:
        /*0058*/ 	.byte	0x03, 0x50
        /*005a*/ 	.short	0x0000


	//----- nvinfo : EIATTR_MAXREG_COUNT
	.align		4
        /*005c*/ 	.byte	0x03, 0x1b
        /*005e*/ 	.short	0x00ff


	//----- nvinfo : EIATTR_MERCURY_ISA_VERSION
	.align		4
        /*0060*/ 	.byte	0x03, 0x5f
        /*0062*/ 	.short	0x0101


	//----- nvinfo : EIATTR_VRC_CTA_INIT_COUNT
	.align		4
        /*0064*/ 	.byte	0x02, 0x4a
	.zero		1
	.zero		1


	//----- nvinfo : EIATTR_EXIT_INSTR_OFFSETS
	.align		4
        /*0068*/ 	.byte	0x04, 0x1c
        /*006a*/ 	.short	(.L_87 - .L_86)


	//   ....[0]....
.L_86:
        /*006c*/ 	.word	0x000002d0


	//----- nvinfo : EIATTR_CRS_STACK_SIZE
	.align		4
.L_87:
        /*0070*/ 	.byte	0x04, 0x1e
        /*0072*/ 	.short	(.L_89 - .L_88)
.L_88:
        /*0074*/ 	.word	0x00000000


	//----- nvinfo : EIATTR_CBANK_PARAM_SIZE
	.align		4
.L_89:
        /*0078*/ 	.byte	0x03, 0x19
        /*007a*/ 	.short	0x0028


	//----- nvinfo : EIATTR_PARAM_CBANK
	.align		4
        /*007c*/ 	.byte	0x04, 0x0a
        /*007e*/ 	.short	(.L_91 - .L_90)
	.align		4
.L_90:
        /*0080*/ 	.word	index@(.nv.constant0._Z7polyaddPyS_S_iy)
        /*0084*/ 	.short	0x0380
        /*0086*/ 	.short	0x0028


	//----- nvinfo : EIATTR_SW_WAR
	.align		4
.L_91:
        /*0088*/ 	.byte	0x04, 0x36
        /*008a*/ 	.short	(.L_93 - .L_92)
.L_92:
        /*008c*/ 	.word	0x00000008
.L_93:


//--------------------- .nv.info._Z7polymulPyS_S_iy --------------------------
	.section	.nv.info._Z7polymulPyS_S_iy,"",@"SHT_CUDA_INFO"
	.sectionflags	@""
	.align	4


	//----- nvinfo : EIATTR_CUDA_API_VERSION
	.align		4
        /*0000*/ 	.byte	0x04, 0x37
        /*0002*/ 	.short	(.L_95 - .L_94)
.L_94:
        /*0004*/ 	.word	0x00000082


	//----- nvinfo : EIATTR_KPARAM_INFO
	.align		4
.L_95:
        /*0008*/ 	.byte	0x04, 0x17
        /*000a*/ 	.short	(.L_97 - .L_96)
.L_96:
        /*000c*/ 	.word	0x00000000
        /*0010*/ 	.short	0x0004
        /*0012*/ 	.short	0x0020
        /*0014*/ 	.byte	0x00, 0xf0, 0x21, 0x00


	//----- nvinfo : EIATTR_KPARAM_INFO
	.align		4
.L_97:
        /*0018*/ 	.byte	0x04, 0x17
        /*001a*/ 	.short	(.L_99 - .L_98)
.L_98:
        /*001c*/ 	.word	0x00000000
        /*0020*/ 	.short	0x0003
        /*0022*/ 	.short	0x0018
        /*0024*/ 	.byte	0x00, 0xf0, 0x11, 0x00


	//----- nvinfo : EIATTR_KPARAM_INFO
	.align		4
.L_99:
        /*0028*/ 	.byte	0x04, 0x17
        /*002a*/ 	.short	(.L_101 - .L_100)
.L_100:
        /*002c*/ 	.word	0x00000000
        /*0030*/ 	.short	0x0002
        /*0032*/ 	.short	0x0010
        /*0034*/ 	.byte	0x00, 0xf5, 0x21, 0x00


	//----- nvinfo : EIATTR_KPARAM_INFO
	.align		4
.L_101:
        /*0038*/ 	.byte	0x04, 0x17
        /*003a*/ 	.short	(.L_103 - .L_102)
.L_102:
        /*003c*/ 	.word	0x00000000
        /*0040*/ 	.short	0x0001
        /*0042*/ 	.short	0x0008
        /*0044*/ 	.byte	0x00, 0xf5, 0x21, 0x00


	//----- nvinfo : EIATTR_KPARAM_INFO
	.align		4
.L_103:
        /*0048*/ 	.byte	0x04, 0x17
        /*004a*/ 	.short	(.L_105 - .L_104)
.L_104:
        /*004c*/ 	.word	0x00000000
        /*0050*/ 	.short	0x0000
        /*0052*/ 	.short	0x0000
        /*0054*/ 	.byte	0x00, 0xf5, 0x21, 0x00


	//----- nvinfo : EIATTR_SPARSE_MMA_MASK
	.align		4
.L_105:
        /*0058*/ 	.byte	0x03, 0x50
        /*005a*/ 	.short	0x0000


	//----- nvinfo : EIATTR_MAXREG_COUNT
	.align		4
        /*005c*/ 	.byte	0x03, 0x1b
        /*005e*/ 	.short	0x00ff


	//----- nvinfo : EIATTR_MERCURY_ISA_VERSION
	.align		4
        /*0060*/ 	.byte	0x03, 0x5f
        /*0062*/ 	.short	0x0101


	//----- nvinfo : EIATTR_VRC_CTA_INIT_COUNT
	.align		4
        /*0064*/ 	.byte	0x02, 0x4a
	.zero		1
	.zero		1


	//----- nvinfo : EIATTR_EXIT_INSTR_OFFSETS
	.align		4
        /*0068*/ 	.byte	0x04, 0x1c
        /*006a*/ 	.short	(.L_107 - .L_106)


	//   ....[0]....
.L_106:
        /*006c*/ 	.word	0x000002f0


	//----- nvinfo : EIATTR_CRS_STACK_SIZE
	.align		4
.L_107:
        /*0070*/ 	.byte	0x04, 0x1e
        /*0072*/ 	.short	(.L_109 - .L_108)
.L_108:
        /*0074*/ 	.word	0x00000000


	//----- nvinfo : EIATTR_CBANK_PARAM_SIZE
	.align		4
.L_109:
        /*0078*/ 	.byte	0x03, 0x19
        /*007a*/ 	.short	0x0028


	//----- nvinfo : EIATTR_PARAM_CBANK
	.align		4
        /*007c*/ 	.byte	0x04, 0x0a
        /*007e*/ 	.short	(.L_111 - .L_110)
	.align		4
.L_110:
        /*0080*/ 	.word	index@(.nv.constant0._Z7polymulPyS_S_iy)
        /*0084*/ 	.short	0x0380
        /*0086*/ 	.short	0x0028


	//----- nvinfo : EIATTR_SW_WAR
	.align		4
.L_111:
        /*0088*/ 	.byte	0x04, 0x36
        /*008a*/ 	.short	(.L_113 - .L_112)
.L_112:
        /*008c*/ 	.word	0x00000008
.L_113:


//--------------------- .nv.callgraph             --------------------------
	.section	.nv.callgraph,"",@"SHT_CUDA_CALLGRAPH"
	.align	4
	.sectionentsize	8
	.align		4
        /*0000*/ 	.word	0x00000000
	.align		4
        /*0004*/ 	.word	0xffffffff
	.align		4
        /*0008*/ 	.word	0x00000000
	.align		4
        /*000c*/ 	.word	0xfffffffe
	.align		4
        /*0010*/ 	.word	0x00000000
	.align		4
        /*0014*/ 	.word	0xfffffffd
	.align		4
        /*0018*/ 	.word	0x00000000
	.align		4
        /*001c*/ 	.word	0xfffffffc


//--------------------- .text._Z10polymuladdPyS_S_S_iy --------------------------
	.section	.text._Z10polymuladdPyS_S_S_iy,"ax",@progbits
	.align	128
        .global         _Z10polymuladdPyS_S_S_iy
        .type           _Z10polymuladdPyS_S_S_iy,@function
        .size           _Z10polymuladdPyS_S_S_iy,(.L_x_19 - _Z10polymuladdPyS_S_S_iy)
        .other          _Z10polymuladdPyS_S_S_iy,@"STO_CUDA_ENTRY STV_DEFAULT"
_Z10polymuladdPyS_S_S_iy:
.text._Z10polymuladdPyS_S_S_iy:
[----:B------:R-:W-:Y:S01]  /*0000*/  LDC R1, c[0x0][0x37c] ;  /* 0x0000df00ff017b82 */ /* 0x000fe20000000800 */
[----:B------:R-:W0:Y:S07]  /*0010*/  S2R R0, SR_CTAID.X ;  /* 0x0000000000007919 */ /* 0x000e2e0000002500 */
[----:B------:R-:W1:Y:S01]  /*0020*/  LDC.64 R4, c[0x0][0x380] ;  /* 0x0000e000ff047b82 */ /* 0x000e620000000a00 */
[----:B------:R-:W0:Y:S01]  /*0030*/  LDCU UR4, c[0x0][0x360] ;  /* 0x00006c00ff0477ac */ /* 0x000e220008000800 */
[----:B------:R-:W0:Y:S01]  /*0040*/  S2R R3, SR_TID.X ;  /* 0x0000000000037919 */ /* 0x000e220000002100 */
[----:B------:R-:W2:Y:S05]  /*0050*/  LDCU.64 UR6, c[0x0][0x358] ;  /* 0x00006b00ff0677ac */ /* 0x000eaa0008000a00 */
[----:B------:R-:W3:Y:S01]  /*0060*/  LDC.64 R6, c[0x0][0x388] ;  /* 0x0000e200ff067b82 */ /* 0x000ee20000000a00 */
[----:B------:R-:W4:Y:S01]  /*0070*/  LDCU UR8, c[0x0][0x3ac] ;  /* 0x00007580ff0877ac */ /* 0x000f220008000800 */
[----:B0-----:R-:W-:Y:S01]  /*0080*/  IMAD R0, R0, UR4, R3 ;  /* 0x0000000400007c24 */ /* 0x001fe2000f8e0203 */
[----:B------:R-:W0:Y:S03]  /*0090*/  LDCU.64 UR4, c[0x0][0x3a8] ;  /* 0x00007500ff0477ac */ /* 0x000e260008000a00 */
[----:B-1----:R-:W-:-:S04]  /*00a0*/  IMAD.WIDE R4, R0, 0x8, R4 ;  /* 0x0000000800047825 */ /* 0x002fc800078e0204 */
[----:B---3--:R-:W-:Y:S02]  /*00b0*/  IMAD.WIDE R6, R0, 0x8, R6 ;  /* 0x0000000800067825 */ /* 0x008fe400078e0206 */
[----:B--2---:R-:W2:Y:S04]  /*00c0*/  LDG.E.64 R4, desc[UR6][R4.64] ;  /* 0x0000000604047981 */ /* 0x004ea8000c1e1b00 */
[----:B------:R-:W2:Y:S01]  /*00d0*/  LDG.E.64 R6, desc[UR6][R6.64] ;  /* 0x0000000606067981 */ /* 0x000ea2000c1e1b00 */
[----:B------:R-:W-:Y:S01]  /*00e0*/  BSSY.RECONVERGENT B0, `(.L_x_0) ;  /* 0x000001f000007945 */ /* 0x000fe20003800200 */
[-C--:B--2---:R-:W-:Y:S02]  /*00f0*/  IMAD R9, R7, R4.reuse, RZ ;  /* 0x0000000407097224 */ /* 0x084fe400078e02ff */
[----:B------:R-:W-:-:S04]  /*0100*/  IMAD.WIDE.U32 R2, R6, R4, RZ ;  /* 0x0000000406027225 */ /* 0x000fc800078e00ff */
[----:B------:R-:W-:-:S05]  /*0110*/  IMAD R9, R5, R6, R9 ;  /* 0x0000000605097224 */ /* 0x000fca00078e0209 */
[----:B------:R-:W-:-:S04]  /*0120*/  IADD3 R9, PT, PT, R3, R9, RZ ;  /* 0x0000000903097210 */ /* 0x000fc80007ffe0ff */
[----:B----4-:R-:W-:-:S04]  /*0130*/  LOP3.LUT R8, R9, UR8, RZ, 0xfc, !PT ;  /* 0x0000000809087c12 */ /* 0x010fc8000f8efcff */
[----:B------:R-:W-:-:S13]  /*0140*/  ISETP.NE.U32.AND P0, PT, R8, RZ, PT ;  /* 0x000000ff0800720c */ /* 0x000fda0003f05070 */
[----:B0-----:R-:W-:Y:S05]  /*0150*/  @P0 BRA `(.L_x_1) ;  /* 0x0000000000500947 */ /* 0x001fea0003800000 */
[----:B------:R-:W0:Y:S02]  /*0160*/  LDCU UR8, c[0x0][0x3a8] ;  /* 0x00007500ff0877ac */ /* 0x000e240008000800 */
[----:B0-----:R-:W0:Y:S01]  /*0170*/  I2F.U32.RP R3, UR8 ;  /* 0x0000000800037d06 */ /* 0x001e220008209000 */
[----:B------:R-:W-:-:S07]  /*0180*/  ISETP.NE.U32.AND P1, PT, RZ, UR8, PT ;  /* 0x00000008ff007c0c */ /* 0x000fce000bf25070 */
[----:B0-----:R-:W0:Y:S02]  /*0190*/  MUFU.RCP R3, R3 ;  /* 0x0000000300037308 */ /* 0x001e240000001000 */
[----:B0-----:R-:W-:Y:S02]  /*01a0*/  IADD3 R4, PT, PT, R3, 0xffffffe, RZ ;  /* 0x0ffffffe03047810 */ /* 0x001fe40007ffe0ff */
[----:B------:R-:W-:-:S04]  /*01b0*/  MOV R3, RZ ;  /* 0x000000ff00037202 */ /* 0x000fc80000000f00 */
[----:B------:R0:W1:Y:S02]  /*01c0*/  F2I.FTZ.U32.TRUNC.NTZ R5, R4 ;  /* 0x0000000400057305 */ /* 0x000064000021f000 */
[----:B0-----:R-:W-:Y:S02]  /*01d0*/  HFMA2 R4, -RZ, RZ, 0, 0 ;  /* 0x00000000ff047431 */ /* 0x001fe400000001ff */
[----:B-1----:R-:W-:-:S04]  /*01e0*/  IMAD.MOV R7, RZ, RZ, -R5 ;  /* 0x000000ffff077224 */ /* 0x002fc800078e0a05 */
[----:B------:R-:W-:-:S04]  /*01f0*/  IMAD R7, R7, UR8, RZ ;  /* 0x0000000807077c24 */ /* 0x000fc8000f8e02ff */
[----:B------:R-:W-:-:S06]  /*0200*/  IMAD.HI.U32 R5, R5, R7, R4 ;  /* 0x0000000705057227 */ /* 0x000fcc00078e0004 */
[----:B------:R-:W-:-:S04]  /*0210*/  IMAD.HI.U32 R5, R5, R2, RZ ;  /* 0x0000000205057227 */ /* 0x000fc800078e00ff */
[----:B------:R-:W-:-:S04]  /*0220*/  IMAD.MOV R5, RZ, RZ, -R5 ;  /* 0x000000ffff057224 */ /* 0x000fc800078e0a05 */
[----:B------:R-:W-:-:S05]  /*0230*/  IMAD R2, R5, UR8, R2 ;  /* 0x0000000805027c24 */ /* 0x000fca000f8e0202 */
[----:B------:R-:W-:-:S13]  /*0240*/  ISETP.GE.U32.AND P0, PT, R2, UR8, PT ;  /* 0x0000000802007c0c */ /* 0x000fda000bf06070 */
[----:B------:R-:W-:-:S04]  /*0250*/  @P0 IADD3 R2, PT, PT, R2, -UR8, RZ ;  /* 0x8000000802020c10 */ /* 0x000fc8000fffe0ff */
[----:B------:R-:W-:-:S13]  /*0260*/  ISETP.GE.U32.AND P0, PT, R2, UR8, PT ;  /* 0x0000000802007c0c */ /* 0x000fda000bf06070 */
[----:B------:R-:W-:Y:S01]  /*0270*/  @P0 VIADD R2, R2, -UR8 ;  /* 0x8000000802020c36 */ /* 0x000fe20008000000 */
[----:B------:R-:W-:Y:S01]  /*0280*/  @!P1 LOP3.LUT R2, RZ, UR8, RZ, 0x33, !PT ;  /* 0x00000008ff029c12 */ /* 0x000fe2000f8e33ff */
[----:B------:R-:W-:Y:S06]  /*0290*/  BRA `(.L_x_2) ;  /* 0x00000000000c7947 */ /* 0x000fec0003800000 */
.L_x_1:
[----:B------:R-:W-:Y:S01]  /*02a0*/  IMAD.MOV.U32 R3, RZ, RZ, R9 ;  /* 0x000000ffff037224 */ /* 0x000fe200078e0009 */
[----:B------:R-:W-:-:S07]  /*02b0*/  MOV R4, 0x2d0 ;  /* 0x000002d000047802 */ /* 0x000fce0000000f00 */
[----:B------:R-:W-:Y:S05]  /*02c0*/  CALL.REL.NOINC `($__internal_0_$__cuda_sm20_rem_u64) ;  /* 0x00000000009c7944 */ /* 0x000fea0003c00000 */
.L_x_2:
[----:B------:R-:W-:Y:S05]  /*02d0*/  BSYNC.RECONVERGENT B0 ;  /* 0x0000000000007941 */ /* 0x000fea0003800200 */
.L_x_0:
[----:B------:R-:W0:Y:S01]  /*02e0*/  LDC.64 R4, c[0x0][0x390] ;  /* 0x0000e400ff047b82 */ /* 0x000e220000000a00 */
[----:B------:R-:W1:Y:S01]  /*02f0*/  LDCU UR8, c[0x0][0x3ac] ;  /* 0x00007580ff0877ac */ /* 0x000e620008000800 */
[----:B0-----:R-:W-:-:S06]  /*0300*/  IMAD.WIDE R4, R0, 0x8, R4 ;  /* 0x0000000800047825 */ /* 0x001fcc00078e0204 */
[----:B------:R-:W2:Y:S01]  /*0310*/  LDG.E.64 R4, desc[UR6][R4.64] ;  /* 0x0000000604047981 */ /* 0x000ea2000c1e1b00 */
[----:B------:R-:W-:Y:S01]  /*0320*/  BSSY.RECONVERGENT B0, `(.L_x_3) ;  /* 0x000001d000007945 */ /* 0x000fe20003800200 */
[----:B--2---:R-:W-:-:S04]  /*0330*/  IADD3 R7, P0, PT, R4, R2, RZ ;  /* 0x0000000204077210 */ /* 0x004fc80007f1e0ff */
[----:B------:R-:W-:-:S04]  /*0340*/  IADD3.X R3, PT, PT, R5, R3, RZ, P0, !PT ;  /* 0x0000000305037210 */ /* 0x000fc800007fe4ff */
[----:B-1----:R-:W-:-:S04]  /*0350*/  LOP3.LUT R2, R3, UR8, RZ, 0xfc, !PT ;  /* 0x0000000803027c12 */ /* 0x002fc8000f8efcff */
[----:B------:R-:W-:-:S13]  /*0360*/  ISETP.NE.U32.AND P0, PT, R2, RZ, PT ;  /* 0x000000ff0200720c */ /* 0x000fda0003f05070 */
[----:B------:R-:W-:Y:S05]  /*0370*/  @P0 BRA `(.L_x_4) ;  /* 0x0000000000500947 */ /* 0x000fea0003800000 */
[----:B------:R-:W0:Y:S01]  /*0380*/  LDCU UR8, c[0x0][0x3a8] ;  /* 0x00007500ff0877ac */ /* 0x000e220008000800 */
[----:B------:R-:W-:Y:S01]  /*0390*/  IMAD.MOV.U32 R2, RZ, RZ, RZ ;  /* 0x000000ffff027224 */ /* 0x000fe200078e00ff */
[----:B0-----:R-:W0:Y:S01]  /*03a0*/  I2F.U32.RP R4, UR8 ;  /* 0x0000000800047d06 */ /* 0x001e220008209000 */
[----:B------:R-:W-:-:S07]  /*03b0*/  ISETP.NE.U32.AND P1, PT, RZ, UR8, PT ;  /* 0x00000008ff007c0c */ /* 0x000fce000bf25070 */
[----:B0-----:R-:W0:Y:S02]  /*03c0*/  MUFU.RCP R4, R4 ;  /* 0x0000000400047308 */ /* 0x001e240000001000 */
[----:B0-----:R-:W-:-:S06]  /*03d0*/  VIADD R3, R4, 0xffffffe ;  /* 0x0ffffffe04037836 */ /* 0x001fcc0000000000 */
[----:B------:R-:W0:Y:S02]  /*03e0*/  F2I.FTZ.U32.TRUNC.NTZ R3, R3 ;  /* 0x0000000300037305 */ /* 0x000e24000021f000 */
[----:B0-----:R-:W-:-:S05]  /*03f0*/  IADD3 R5, PT, PT, RZ, -R3, RZ ;  /* 0x80000003ff057210 */ /* 0x001fca0007ffe0ff */
[----:B------:R-:W-:-:S04]  /*0400*/  IMAD R5, R5, UR8, RZ ;  /* 0x0000000805057c24 */ /* 0x000fc8000f8e02ff */
[----:B------:R-:W-:-:S04]  /*0410*/  IMAD.HI.U32 R2, R3, R5, R2 ;  /* 0x0000000503027227 */ /* 0x000fc800078e0002 */
[----:B------:R-:W-:Y:S02]  /*0420*/  IMAD.MOV.U32 R3, RZ, RZ, RZ ;  /* 0x000000ffff037224 */ /* 0x000fe400078e00ff */
[----:B------:R-:W-:-:S05]  /*0430*/  IMAD.HI.U32 R2, R2, R7, RZ ;  /* 0x0000000702027227 */ /* 0x000fca00078e00ff */
[----:B------:R-:W-:-:S05]  /*0440*/  IADD3 R2, PT, PT, -R2, RZ, RZ ;  /* 0x000000ff02027210 */ /* 0x000fca0007ffe1ff */
[----:B------:R-:W-:-:S05]  /*0450*/  IMAD R2, R2, UR8, R7 ;  /* 0x0000000802027c24 */ /* 0x000fca000f8e0207 */
[----:B------:R-:W-:-:S13]  /*0460*/  ISETP.GE.U32.AND P0, PT, R2, UR8, PT ;  /* 0x0000000802007c0c */ /* 0x000fda000bf06070 */
[----:B------:R-:W-:-:S05]  /*0470*/  @P0 VIADD R2, R2, -UR8 ;  /* 0x8000000802020c36 */ /* 0x000fca0008000000 */
[----:B------:R-:W-:-:S13]  /*0480*/  ISETP.GE.U32.AND P0, PT, R2, UR8, PT ;  /* 0x0000000802007c0c */ /* 0x000fda000bf06070 */
[----:B------:R-:W-:Y:S02]  /*0490*/  @P0 IADD3 R2, PT, PT, R2, -UR8, RZ ;  /* 0x8000000802020c10 */ /* 0x000fe4000fffe0ff */
[----:B------:R-:W-:Y:S01]  /*04a0*/  @!P1 LOP3.LUT R2, RZ, UR8, RZ, 0x33, !PT ;  /* 0x00000008ff029c12 */ /* 0x000fe2000f8e33ff */
[----:B------:R-:W-:Y:S06]  /*04b0*/  BRA `(.L_x_5) ;  /* 0x00000000000c7947 */ /* 0x000fec0003800000 */
.L_x_4:
[----:B------:R-:W-:Y:S02]  /*04c0*/  MOV R2, R7 ;  /* 0x0000000700027202 */ /* 0x000fe40000000f00 */
[----:B------:R-:W-:-:S07]  /*04d0*/  MOV R4, 0x4f0 ;  /* 0x000004f000047802 */ /* 0x000fce0000000f00 */
[----:B------:R-:W-:Y:S05]  /*04e0*/  CALL.REL.NOINC `($__internal_0_$__cuda_sm20_rem_u64) ;  /* 0x0000000000147944 */ /* 0x000fea0003c00000 */
.L_x_5:
[----:B------:R-:W-:Y:S05]  /*04f0*/  BSYNC.RECONVERGENT B0 ;  /* 0x0000000000007941 */ /* 0x000fea0003800200 */
.L_x_3:
[----:B------:R-:W0:Y:S02]  /*0500*/  LDC.64 R4, c[0x0][0x398] ;  /* 0x0000e600ff047b82 */ /* 0x000e240000000a00 */
[----:B0-----:R-:W-:-:S05]  /*0510*/  IMAD.WIDE R4, R0, 0x8, R4 ;  /* 0x0000000800047825 */ /* 0x001fca00078e0204 */
[----:B------:R-:W-:Y:S01]  /*0520*/  STG.E.64 desc[UR6][R4.64], R2 ;  /* 0x0000000204007986 */ /* 0x000fe2000c101b06 */
[----:B------:R-:W-:Y:S05]  /*0530*/  EXIT ;  /* 0x000000000000794d */ /* 0x000fea0003800000 */
        .weak           $__internal_0_$__cuda_sm20_rem_u64
        .type           $__internal_0_$__cuda_sm20_rem_u64,@function
        .size           $__internal_0_$__cuda_sm20_rem_u64,(.L_x_19 - $__internal_0_$__cuda_sm20_rem_u64)
$__internal_0_$__cuda_sm20_rem_u64:
[----:B------:R-:W0:Y:S08]  /*0540*/  I2F.U64.RP R5, UR4 ;  /* 0x0000000400057d12 */ /* 0x000e300008309000 */
[----:B0-----:R-:W0:Y:S02]  /*0550*/  MUFU.RCP R5, R5 ;  /* 0x0000000500057308 */ /* 0x001e240000001000 */
[----:B0-----:R-:W-:-:S06]  /*0560*/  VIADD R6, R5, 0x1ffffffe ;  /* 0x1ffffffe05067836 */ /* 0x001fcc0000000000 */
[----:B------:R-:W0:Y:S02]  /*0570*/  F2I.U64.TRUNC R6, R6 ;  /* 0x0000000600067311 */ /* 0x000e24000020d800 */
[----:B0-----:R-:W-:-:S04]  /*0580*/  IMAD.WIDE.U32 R8, R6, UR4, RZ ;  /* 0x0000000406087c25 */ /* 0x001fc8000f8e00ff */
[----:B------:R-:W-:Y:S01]  /*0590*/  IMAD R9, R6, UR5, R9 ;  /* 0x0000000506097c24 */ /* 0x000fe2000f8e0209 */
[----:B------:R-:W-:-:S03]  /*05a0*/  IADD3 R11, P0, PT, RZ, -R8, RZ ;  /* 0x80000008ff0b7210 */ /* 0x000fc60007f1e0ff */
[----:B------:R-:W-:Y:S02]  /*05b0*/  IMAD R9, R7, UR4, R9 ;  /* 0x0000000407097c24 */ /* 0x000fe4000f8e0209 */
[----:B------:R-:W-:-:S03]  /*05c0*/  IMAD.HI.U32 R8, R6, R11, RZ ;  /* 0x0000000b06087227 */ /* 0x000fc600078e00ff */
[----:B------:R-:W-:Y:S01]  /*05d0*/  IADD3.X R13, PT, PT, RZ, ~R9, RZ, P0, !PT ;  /* 0x80000009ff0d7210 */ /* 0x000fe200007fe4ff */
[----:B------:R-:W-:-:S04]  /*05e0*/  IMAD.MOV.U32 R9, RZ, RZ, R6 ;  /* 0x000000ffff097224 */ /* 0x000fc800078e0006 */
[----:B------:R-:W-:-:S04]  /*05f0*/  IMAD.WIDE.U32 R8, P0, R6, R13, R8 ;  /* 0x0000000d06087225 */ /* 0x000fc80007800008 */
[C---:B------:R-:W-:Y:S02]  /*0600*/  IMAD R15, R7.reuse, R13, RZ ;  /* 0x0000000d070f7224 */ /* 0x040fe400078e02ff */
[----:B------:R-:W-:-:S04]  /*0610*/  IMAD.HI.U32 R8, P1, R7, R11, R8 ;  /* 0x0000000b07087227 */ /* 0x000fc80007820008 */
[----:B------:R-:W-:Y:S01]  /*0620*/  IMAD.HI.U32 R5, R7, R13, RZ ;  /* 0x0000000d07057227 */ /* 0x000fe200078e00ff */
[----:B------:R-:W-:-:S04]  /*0630*/  IADD3 R9, P2, PT, R15, R8, RZ ;  /* 0x000000080f097210 */ /* 0x000fc80007f5e0ff */
[----:B------:R-:W-:Y:S01]  /*0640*/  IADD3.X R5, PT, PT, R5, R7, RZ, P0, !PT ;  /* 0x0000000705057210 */ /* 0x000fe200007fe4ff */
[----:B------:R-:W-:-:S03]  /*0650*/  IMAD.WIDE.U32 R6, R9, UR4, RZ ;  /* 0x0000000409067c25 */ /* 0x000fc6000f8e00ff */
[----:B------:R-:W-:Y:S01]  /*0660*/  IADD3.X R5, PT, PT, RZ, RZ, R5, P2, P1 ;  /* 0x000000ffff057210 */ /* 0x000fe200017e2405 */
[----:B------:R-:W-:Y:S01]  /*0670*/  IMAD R8, R9, UR5, R7 ;  /* 0x0000000509087c24 */ /* 0x000fe2000f8e0207 */
[----:B------:R-:W-:-:S03]  /*0680*/  IADD3 R7, P0, PT, RZ, -R6, RZ ;  /* 0x80000006ff077210 */ /* 0x000fc60007f1e0ff */
[----:B------:R-:W-:Y:S02]  /*0690*/  IMAD R6, R5, UR4, R8 ;  /* 0x0000000405067c24 */ /* 0x000fe4000f8e0208 */
[----:B------:R-:W-:-:S04]  /*06a0*/  IMAD.HI.U32 R8, R9, R7, RZ ;  /* 0x0000000709087227 */ /* 0x000fc800078e00ff */
[----:B------:R-:W-:-:S04]  /*06b0*/  IMAD.X R6, RZ, RZ, ~R6, P0 ;  /* 0x000000ffff067224 */ /* 0x000fc800000e0e06 */
[----:B------:R-:W-:-:S04]  /*06c0*/  IMAD.WIDE.U32 R8, P0, R9, R6, R8 ;  /* 0x0000000609087225 */ /* 0x000fc80007800008 */
[C---:B------:R-:W-:Y:S02]  /*06d0*/  IMAD R10, R5.reuse, R6, RZ ;  /* 0x00000006050a7224 */ /* 0x040fe400078e02ff */
[----:B------:R-:W-:-:S04]  /*06e0*/  IMAD.HI.U32 R9, P1, R5, R7, R8 ;  /* 0x0000000705097227 */ /* 0x000fc80007820008 */
[----:B------:R-:W-:Y:S01]  /*06f0*/  IMAD.HI.U32 R6, R5, R6, RZ ;  /* 0x0000000605067227 */ /* 0x000fe200078e00ff */
[----:B------:R-:W-:-:S03]  /*0700*/  IADD3 R9, P2, PT, R10, R9, RZ ;  /* 0x000000090a097210 */ /* 0x000fc60007f5e0ff */
[----:B------:R-:W-:Y:S01]  /*0710*/  IMAD.MOV.U32 R7, RZ, RZ, RZ ;  /* 0x000000ffff077224 */ /* 0x000fe200078e00ff */
[----:B------:R-:W-:Y:S01]  /*0720*/  IADD3.X R5, PT, PT, R6, R5, RZ, P0, !PT ;  /* 0x0000000506057210 */ /* 0x000fe200007fe4ff */
[----:B------:R-:W-:-:S03]  /*0730*/  IMAD.HI.U32 R6, R9, R2, RZ ;  /* 0x0000000209067227 */ /* 0x000fc600078e00ff */
[----:B------:R-:W-:Y:S01]  /*0740*/  IADD3.X R5, PT, PT, RZ, RZ, R5, P2, P1 ;  /* 0x000000ffff057210 */ /* 0x000fe200017e2405 */
[----:B------:R-:W-:-:S04]  /*0750*/  IMAD.WIDE.U32 R6, R9, R3, R6 ;  /* 0x0000000309067225 */ /* 0x000fc800078e0006 */
[C---:B------:R-:W-:Y:S02]  /*0760*/  IMAD R9, R5.reuse, R3, RZ ;  /* 0x0000000305097224 */ /* 0x040fe400078e02ff */
[----:B------:R-:W-:-:S04]  /*0770*/  IMAD.HI.U32 R6, P0, R5, R2, R6 ;  /* 0x0000000205067227 */ /* 0x000fc80007800006 */
[----:B------:R-:W-:Y:S01]  /*0780*/  IMAD.HI.U32 R5, R5, R3, RZ ;  /* 0x0000000305057227 */ /* 0x000fe200078e00ff */
[----:B------:R-:W-:-:S04]  /*0790*/  IADD3 R9, P1, PT, R9, R6, RZ ;  /* 0x0000000609097210 */ /* 0x000fc80007f3e0ff */
[----:B------:R-:W-:Y:S01]  /*07a0*/  IADD3.X R5, PT, PT, R5, RZ, RZ, P0, !PT ;  /* 0x000000ff05057210 */ /* 0x000fe200007fe4ff */
[----:B------:R-:W-:-:S04]  /*07b0*/  IMAD.WIDE.U32 R6, R9, UR4, RZ ;  /* 0x0000000409067c25 */ /* 0x000fc8000f8e00ff */
[----:B------:R-:W-:Y:S01]  /*07c0*/  IMAD.X R5, RZ, RZ, R5, P1 ;  /* 0x000000ffff057224 */ /* 0x000fe200008e0605 */
[----:B------:R-:W-:Y:S01]  /*07d0*/  IADD3 R2, P1, PT, -R6, R2, RZ ;  /* 0x0000000206027210 */ /* 0x000fe20007f3e1ff */
[----:B------:R-:W-:-:S03]  /*07e0*/  IMAD R8, R9, UR5, R7 ;  /* 0x0000000509087c24 */ /* 0x000fc6000f8e0207 */
[----:B------:R-:W-:Y:S01]  /*07f0*/  ISETP.GE.U32.AND P0, PT, R2, UR4, PT ;  /* 0x0000000402007c0c */ /* 0x000fe2000bf06070 */
[----:B------:R-:W-:-:S05]  /*0800*/  IMAD R8, R5, UR4, R8 ;  /* 0x0000000405087c24 */ /* 0x000fca000f8e0208 */
[----:B------:R-:W-:Y:S02]  /*0810*/  IADD3.X R3, PT, PT, ~R8, R3, RZ, P1, !PT ;  /* 0x0000000308037210 */ /* 0x000fe40000ffe5ff */
[----:B------:R-:W-:Y:S02]  /*0820*/  IADD3 R5, P1, PT, R2, -UR4, RZ ;  /* 0x8000000402057c10 */ /* 0x000fe4000ff3e0ff */
[C---:B------:R-:W-:Y:S02]  /*0830*/  ISETP.GE.U32.AND.EX P0, PT, R3.reuse, UR5, PT, P0 ;  /* 0x0000000503007c0c */ /* 0x040fe4000bf06100 */
[----:B------:R-:W-:Y:S02]  /*0840*/  IADD3.X R6, PT, PT, R3, ~UR5, RZ, P1, !PT ;  /* 0x8000000503067c10 */ /* 0x000fe40008ffe4ff */
[----:B------:R-:W-:Y:S02]  /*0850*/  SEL R5, R5, R2, P0 ;  /* 0x0000000205057207 */ /* 0x000fe40000000000 */
[----:B------:R-:W-:-:S02]  /*0860*/  SEL R6, R6, R3, P0 ;  /* 0x0000000306067207 */ /* 0x000fc40000000000 */
[C---:B------:R-:W-:Y:S02]  /*0870*/  ISETP.GE.U32.AND P0, PT, R5.reuse, UR4, PT ;  /* 0x0000000405007c0c */ /* 0x040fe4000bf06070 */
[----:B------:R-:W-:Y:S02]  /*0880*/  IADD3 R2, P2, PT, R5, -UR4, RZ ;  /* 0x8000000405027c10 */ /* 0x000fe4000ff5e0ff */
[C---:B------:R-:W-:Y:S02]  /*0890*/  ISETP.GE.U32.AND.EX P0, PT, R6.reuse, UR5, PT, P0 ;  /* 0x0000000506007c0c */ /* 0x040fe4000bf06100 */
[----:B------:R-:W-:Y:S02]  /*08a0*/  ISETP.NE.U32.AND P1, PT, RZ, UR4, PT ;  /* 0x00000004ff007c0c */ /* 0x000fe4000bf25070 */
[----:B------:R-:W-:Y:S02]  /*08b0*/  IADD3.X R3, PT, PT, R6, ~UR5, RZ, P2, !PT ;  /* 0x8000000506037c10 */ /* 0x000fe400097fe4ff */
[----:B------:R-:W-:Y:S01]  /*08c0*/  SEL R2, R2, R5, P0 ;  /* 0x0000000502027207 */ /* 0x000fe20000000000 */
[----:B------:R-:W-:Y:S01]  /*08d0*/  IMAD.MOV.U32 R5, RZ, RZ, 0x0 ;  /* 0x00000000ff057424 */ /* 0x000fe200078e00ff */
[----:B------:R-:W-:-:S02]  /*08e0*/  ISETP.NE.AND.EX P1, PT, RZ, UR5, PT, P1 ;  /* 0x00000005ff007c0c */ /* 0x000fc4000bf25310 */
[----:B------:R-:W-:Y:S02]  /*08f0*/  SEL R3, R3, R6, P0 ;  /* 0x0000000603037207 */ /* 0x000fe40000000000 */
[----:B------:R-:W-:Y:S02]  /*0900*/  SEL R2, R2, 0xffffffff, P1 ;  /* 0xffffffff02027807 */ /* 0x000fe40000800000 */
[----:B------:R-:W-:Y:S01]  /*0910*/  SEL R3, R3, 0xffffffff, P1 ;  /* 0xffffffff03037807 */ /* 0x000fe20000800000 */
[----:B------:R-:W-:Y:S06]  /*0920*/  RET.REL.NODEC R4 `(_Z10polymuladdPyS_S_S_iy) ;  /* 0xfffffff404b47950 */ /* 0x000fec0003c3ffff */
.L_x_6:
[----:B------:R-:W-:-:S00]  /*0930*/  BRA `(.L_x_6) ;  /* 0xfffffffc00fc7947 */ /* 0x000fc0000383ffff */
[----:B------:R-:W-:-:S00]  /*0940*/  NOP ;  /* 0x0000000000007918 */ /* 0x000fc00000000000 */
        /* <DEDUP_REMOVED lines=11> */
.L_x_19:


//--------------------- .text._Z9polyminusPyS_S_iy --------------------------
	.section	.text._Z9polyminusPyS_S_iy,"ax",@progbits
	.align	128
        .global         _Z9polyminusPyS_S_iy
        .type           _Z9polyminusPyS_S_iy,@function
        .size           _Z9polyminusPyS_S_iy,(.L_x_20 - _Z9polyminusPyS_S_iy)
        .other          _Z9polyminusPyS_S_iy,@"STO_CUDA_ENTRY STV_DEFAULT"
_Z9polyminusPyS_S_iy:
.text._Z9polyminusPyS_S_iy:
[----:B------:R-:W-:Y:S01]  /*0000*/  LDC R1, c[0x0][0x37c] ;  /* 0x0000df00ff017b82 */ /* 0x000fe20000000800 */
[----:B------:R-:W0:Y:S07]  /*0010*/  S2R R0, SR_CTAID.X ;  /* 0x0000000000007919 */ /* 0x000e2e0000002500 */
[----:B------:R-:W1:Y:S01]  /*0020*/  LDC.64 R4, c[0x0][0x380] ;  /* 0x0000e000ff047b82 */ /* 0x000e620000000a00 */
[----:B------:R-:W0:Y:S01]  /*0030*/  LDCU UR6, c[0x0][0x360] ;  /* 0x00006c00ff0677ac */ /* 0x000e220008000800 */
[----:B------:R-:W0:Y:S01]  /*0040*/  S2R R3, SR_TID.X ;  /* 0x0000000000037919 */ /* 0x000e220000002100 */
[----:B------:R-:W2:Y:S05]  /*0050*/  LDCU.64 UR4, c[0x0][0x358] ;  /* 0x00006b00ff0477ac */ /* 0x000eaa0008000a00 */
[----:B------:R-:W3:Y:S01]  /*0060*/  LDC.64 R6, c[0x0][0x388] ;  /* 0x0000e200ff067b82 */ /* 0x000ee20000000a00 */
[----:B0-----:R-:W-:Y:S01]  /*0070*/  IMAD R0, R0, UR6, R3 ;  /* 0x0000000600007c24 */ /* 0x001fe2000f8e0203 */
[----:B------:R-:W0:Y:S03]  /*0080*/  LDCU.64 UR6, c[0x0][0x3a0] ;  /* 0x00007400ff0677ac */ /* 0x000e260008000a00 */
[----:B-1----:R-:W-:-:S04]  /*0090*/  IMAD.WIDE R4, R0, 0x8, R4 ;  /* 0x0000000800047825 */ /* 0x002fc800078e0204 */
[----:B---3--:R-:W-:Y:S02]  /*00a0*/  IMAD.WIDE R6, R0, 0x8, R6 ;  /* 0x0000000800067825 */ /* 0x008fe400078e0206 */
[----:B--2---:R-:W0:Y:S04]  /*00b0*/  LDG.E.64 R4, desc[UR4][R4.64] ;  /* 0x0000000404047981 */ /* 0x004e28000c1e1b00 */
[----:B------:R-:W0:Y:S01]  /*00c0*/  LDG.E.64 R6, desc[UR4][R6.64] ;  /* 0x0000000406067981 */ /* 0x000e22000c1e1b00 */
[----:B------:R-:W-:Y:S01]  /*00d0*/  BSSY.RECONVERGENT B0, `(.L_x_7) ;  /* 0x000001b000007945 */ /* 0x000fe20003800200 */
[----:B0-----:R-:W-:-:S04]  /*00e0*/  IADD3 R2, P0, P1, -R6, UR6, R4 ;  /* 0x0000000606027c10 */ /* 0x001fc8000f91e104 */
[----:B------:R-:W-:-:S04]  /*00f0*/  IADD3.X R3, PT, PT, ~R7, UR7, R5, P0, P1 ;  /* 0x0000000707037c10 */ /* 0x000fc800087e2505 */
[----:B------:R-:W-:-:S04]  /*0100*/  LOP3.LUT R8, R3, UR7, RZ, 0xfc, !PT ;  /* 0x0000000703087c12 */ /* 0x000fc8000f8efcff */
[----:B------:R-:W-:-:S13]  /*0110*/  ISETP.NE.U32.AND P0, PT, R8, RZ, PT ;  /* 0x000000ff0800720c */ /* 0x000fda0003f05070 */
[----:B------:R-:W-:Y:S05]  /*0120*/  @P0 BRA `(.L_x_8) ;  /* 0x00000000004c0947 */ /* 0x000fea0003800000 */
[----:B------:R-:W0:Y:S01]  /*0130*/  I2F.U32.RP R3, UR6 ;  /* 0x0000000600037d06 */ /* 0x000e220008209000 */
        /* <DEDUP_REMOVED lines=18> */
.L_x_8:
[----:B------:R-:W-:-:S07]  /*0260*/  MOV R6, 0x280 ;  /* 0x0000028000067802 */ /* 0x000fce0000000f00 */
[----:B------:R-:W-:Y:S05]  /*0270*/  CALL.REL.NOINC `($__internal_1_$__cuda_sm20_rem_u64) ;  /* 0x0000000000147944 */ /* 0x000fea0003c00000 */
.L_x_9:
[----:B------:R-:W-:Y:S05]  /*0280*/  BSYNC.RECONVERGENT B0 ;  /* 0x0000000000007941 */ /* 0x000fea0003800200 */
.L_x_7:
[----:B------:R-:W0:Y:S02]  /*0290*/  LDC.64 R4, c[0x0][0x390] ;  /* 0x0000e400ff047b82 */ /* 0x000e240000000a00 */
[----:B0-----:R-:W-:-:S05]  /*02a0*/  IMAD.WIDE R4, R0, 0x8, R4 ;  /* 0x0000000800047825 */ /* 0x001fca00078e0204 */
[----:B------:R-:W-:Y:S01]  /*02b0*/  STG.E.64 desc[UR4][R4.64], R2 ;  /* 0x0000000204007986 */ /* 0x000fe2000c101b04 */
[----:B------:R-:W-:Y:S05]  /*02c0*/  EXIT ;  /* 0x000000000000794d */ /* 0x000fea0003800000 */
        .weak           $__internal_1_$__cuda_sm20_rem_u64
        .type           $__internal_1_$__cuda_sm20_rem_u64,@function
        .size           $__internal_1_$__cuda_sm20_rem_u64,(.L_x_20 - $__internal_1_$__cuda_sm20_rem_u64)
$__internal_1_$__cuda_sm20_rem_u64:
[----:B------:R-:W0:Y:S01]  /*02d0*/  LDCU.64 UR8, c[0x0][0x3a0] ;  /* 0x00007400ff0877ac */ /* 0x000e220008000a00 */
[----:B------:R-:W1:Y:S01]  /*02e0*/  LDC.64 R4, c[0x0][0x3a0] ;  /* 0x0000e800ff047b82 */ /* 0x000e620000000a00 */
[----:B0-----:R-:W0:Y:S08]  /*02f0*/  I2F.U64.RP R7, UR8 ;  /* 0x0000000800077d12 */ /* 0x001e300008309000 */
[----:B0-----:R-:W0:Y:S02]  /*0300*/  MUFU.RCP R7, R7 ;  /* 0x0000000700077308 */ /* 0x001e240000001000 */
[----:B0-----:R-:W-:-:S06]  /*0310*/  VIADD R8, R7, 0x1ffffffe ;  /* 0x1ffffffe07087836 */ /* 0x001fcc0000000000 */
[----:B------:R-:W1:Y:S02]  /*0320*/  F2I.U64.TRUNC R8, R8 ;  /* 0x0000000800087311 */ /* 0x000e64000020d800 */
[----:B-1----:R-:W-:-:S04]  /*0330*/  IMAD.WIDE.U32 R10, R8, R4, RZ ;  /* 0x00000004080a7225 */ /* 0x002fc800078e00ff */
[----:B------:R-:W-:Y:S01]  /*0340*/  IMAD R11, R8, R5, R11 ;  /* 0x00000005080b7224 */ /* 0x000fe200078e020b */
[----:B------:R-:W-:-:S03]  /*0350*/  IADD3 R13, P0, PT, RZ, -R10, RZ ;  /* 0x8000000aff0d7210 */ /* 0x000fc60007f1e0ff */
[----:B------:R-:W-:Y:S02]  /*0360*/  IMAD R11, R9, R4, R11 ;  /* 0x00000004090b7224 */ /* 0x000fe400078e020b */
        /* <DEDUP_REMOVED lines=9> */
[----:B------:R-:W-:-:S03]  /*0400*/  IMAD.WIDE.U32 R8, R11, R4, RZ ;  /* 0x000000040b087225 */ /* 0x000fc600078e00ff */
[----:B------:R-:W-:Y:S01]  /*0410*/  IADD3.X R7, PT, PT, RZ, RZ, R7, P2, P1 ;  /* 0x000000ffff077210 */ /* 0x000fe200017e2407 */
[----:B------:R-:W-:Y:S01]  /*0420*/  IMAD R9, R11, R5, R9 ;  /* 0x000000050b097224 */ /* 0x000fe200078e0209 */
[----:B------:R-:W-:-:S03]  /*0430*/  IADD3 R13, P0, PT, RZ, -R8, RZ ;  /* 0x80000008ff0d7210 */ /* 0x000fc60007f1e0ff */
[----:B------:R-:W-:Y:S02]  /*0440*/  IMAD R9, R7, R4, R9 ;  /* 0x0000000407097224 */ /* 0x000fe400078e0209 */
[----:B------:R-:W-:-:S04]  /*0450*/  IMAD.HI.U32 R10, R11, R13, RZ ;  /* 0x0000000d0b0a7227 */ /* 0x000fc800078e00ff */
[----:B------:R-:W-:Y:S02]  /*0460*/  IMAD.X R8, RZ, RZ, ~R9, P0 ;  /* 0x000000ffff087224 */ /* 0x000fe400000e0e09 */
[----:B------:R-:W-:Y:S02]  /*0470*/  IMAD.MOV.U32 R9, RZ, RZ, RZ ;  /* 0x000000ffff097224 */ /* 0x000fe400078e00ff */
[----:B------:R-:W-:-:S04]  /*0480*/  IMAD.WIDE.U32 R10, P0, R11, R8, R10 ;  /* 0x000000080b0a7225 */ /* 0x000fc8000780000a */
[C---:B------:R-:W-:Y:S02]  /*0490*/  IMAD R12, R7.reuse, R8, RZ ;  /* 0x00000008070c7224 */ /* 0x040fe400078e02ff */
[----:B------:R-:W-:-:S04]  /*04a0*/  IMAD.HI.U32 R11, P1, R7, R13, R10 ;  /* 0x0000000d070b7227 */ /* 0x000fc8000782000a */
[----:B------:R-:W-:Y:S01]  /*04b0*/  IMAD.HI.U32 R8, R7, R8, RZ ;  /* 0x0000000807087227 */ /* 0x000fe200078e00ff */
[----:B------:R-:W-:-:S04]  /*04c0*/  IADD3 R11, P2, PT, R12, R11, RZ ;  /* 0x0000000b0c0b7210 */ /* 0x000fc80007f5e0ff */
        /* <DEDUP_REMOVED lines=9> */
[----:B------:R-:W-:-:S04]  /*0560*/  IMAD.WIDE.U32 R8, R11, R4, RZ ;  /* 0x000000040b087225 */ /* 0x000fc800078e00ff */
[----:B------:R-:W-:Y:S02]  /*0570*/  IMAD.X R7, RZ, RZ, R7, P1 ;  /* 0x000000ffff077224 */ /* 0x000fe400008e0607 */
[----:B------:R-:W-:Y:S01]  /*0580*/  IMAD R11, R11, R5, R9 ;  /* 0x000000050b0b7224 */ /* 0x000fe200078e0209 */
[----:B------:R-:W-:-:S03]  /*0590*/  IADD3 R9, P1, PT, -R8, R2, RZ ;  /* 0x0000000208097210 */ /* 0x000fc60007f3e1ff */
[-C--:B------:R-:W-:Y:S01]  /*05a0*/  IMAD R2, R7, R4.reuse, R11 ;  /* 0x0000000407027224 */ /* 0x080fe200078e020b */
[----:B------:R-:W-:-:S04]  /*05b0*/  ISETP.GE.U32.AND P0, PT, R9, R4, PT ;  /* 0x000000040900720c */ /* 0x000fc80003f06070 */
[----:B------:R-:W-:Y:S02]  /*05c0*/  IADD3.X R2, PT, PT, ~R2, R3, RZ, P1, !PT ;  /* 0x0000000302027210 */ /* 0x000fe40000ffe5ff */
[----:B------:R-:W-:Y:S02]  /*05d0*/  IADD3 R7, P1, PT, R9, -R4, RZ ;  /* 0x8000000409077210 */ /* 0x000fe40007f3e0ff */
[----:B------:R-:W-:-:S03]  /*05e0*/  ISETP.GE.U32.AND.EX P0, PT, R2, R5, PT, P0 ;  /* 0x000000050200720c */ /* 0x000fc60003f06100 */
[----:B------:R-:W-:Y:S01]  /*05f0*/  IMAD.X R8, R2, 0x1, ~R5, P1 ;  /* 0x0000000102087824 */ /* 0x000fe200008e0e05 */
[----:B------:R-:W-:Y:S02]  /*0600*/  SEL R7, R7, R9, P0 ;  /* 0x0000000907077207 */ /* 0x000fe40000000000 */
[----:B------:R-:W-:Y:S02]  /*0610*/  ISETP.NE.U32.AND P1, PT, R4, RZ, PT ;  /* 0x000000ff0400720c */ /* 0x000fe40003f25070 */
[----:B------:R-:W-:Y:S02]  /*0620*/  SEL R8, R8, R2, P0 ;  /* 0x0000000208087207 */ /* 0x000fe40000000000 */
[CC--:B------:R-:W-:Y:S02]  /*0630*/  ISETP.GE.U32.AND P0, PT, R7.reuse, R4.reuse, PT ;  /* 0x000000040700720c */ /* 0x0c0fe40003f06070 */
[----:B------:R-:W-:Y:S02]  /*0640*/  IADD3 R2, P2, PT, R7, -R4, RZ ;  /* 0x8000000407027210 */ /* 0x000fe40007f5e0ff */
[----:B------:R-:W-:-:S02]  /*0650*/  ISETP.GE.U32.AND.EX P0, PT, R8, R5, PT, P0 ;  /* 0x000000050800720c */ /* 0x000fc40003f06100 */
[----:B------:R-:W-:Y:S02]  /*0660*/  IADD3.X R3, PT, PT, R8, ~R5, RZ, P2, !PT ;  /* 0x8000000508037210 */ /* 0x000fe400017fe4ff */
[----:B------:R-:W-:Y:S01]  /*0670*/  SEL R2, R2, R7, P0 ;  /* 0x0000000702027207 */ /* 0x000fe20000000000 */
[----:B------:R-:W-:Y:S01]  /*0680*/  HFMA2 R7, -RZ, RZ, 0, 0 ;  /* 0x00000000ff077431 */ /* 0x000fe200000001ff */
[----:B------:R-:W-:Y:S02]  /*0690*/  ISETP.NE.AND.EX P1, PT, R5, RZ, PT, P1 ;  /* 0x000000ff0500720c */ /* 0x000fe40003f25310 */
[----:B------:R-:W-:Y:S02]  /*06a0*/  SEL R3, R3, R8, P0 ;  /* 0x0000000803037207 */ /* 0x000fe40000000000 */
[----:B------:R-:W-:Y:S02]  /*06b0*/  SEL R2, R2, 0xffffffff, P1 ;  /* 0xffffffff02027807 */ /* 0x000fe40000800000 */
[----:B------:R-:W-:Y:S01]  /*06c0*/  SEL R3, R3, 0xffffffff, P1 ;  /* 0xffffffff03037807 */ /* 0x000fe20000800000 */
[----:B------:R-:W-:Y:S06]  /*06d0*/  RET.REL.NODEC R6 `(_Z9polyminusPyS_S_iy) ;  /* 0xfffffff806487950 */ /* 0x000fec0003c3ffff */
.L_x_10:
        /* <DEDUP_REMOVED lines=10> */
.L_x_20:


//--------------------- .text._Z7polyaddPyS_S_iy  --------------------------
	.section	.text._Z7polyaddPyS_S_iy,"ax",@progbits
	.align	128
        .global         _Z7polyaddPyS_S_iy
        .type           _Z7polyaddPyS_S_iy,@function
        .size           _Z7polyaddPyS_S_iy,(.L_x_21 - _Z7polyaddPyS_S_iy)
        .other          _Z7polyaddPyS_S_iy,@"STO_CUDA_ENTRY STV_DEFAULT"
_Z7polyaddPyS_S_iy:
.text._Z7polyaddPyS_S_iy:
        /* <DEDUP_REMOVED lines=8> */
[----:B------:R-:W0:Y:S03]  /*0080*/  LDCU UR6, c[0x0][0x3a4] ;  /* 0x00007480ff0677ac */ /* 0x000e260008000800 */
[----:B-1----:R-:W-:-:S04]  /*0090*/  IMAD.WIDE R4, R0, 0x8, R4 ;  /* 0x0000000800047825 */ /* 0x002fc800078e0204 */
[----:B---3--:R-:W-:Y:S02]  /*00a0*/  IMAD.WIDE R6, R0, 0x8, R6 ;  /* 0x0000000800067825 */ /* 0x008fe400078e0206 */
[----:B--2---:R-:W2:Y:S04]  /*00b0*/  LDG.E.64 R4, desc[UR4][R4.64] ;  /* 0x0000000404047981 */ /* 0x004ea8000c1e1b00 */
[----:B------:R-:W2:Y:S01]  /*00c0*/  LDG.E.64 R6, desc[UR4][R6.64] ;  /* 0x0000000406067981 */ /* 0x000ea2000c1e1b00 */
[----:B------:R-:W-:Y:S01]  /*00d0*/  BSSY.RECONVERGENT B0, `(.L_x_11) ;  /* 0x000001c000007945 */ /* 0x000fe20003800200 */
[----:B--2---:R-:W-:-:S04]  /*00e0*/  IADD3 R2, P0, PT, R4, R6, RZ ;  /* 0x0000000604027210 */ /* 0x004fc80007f1e0ff */
[----:B------:R-:W-:-:S04]  /*00f0*/  IADD3.X R3, PT, PT, R5, R7, RZ, P0, !PT ;  /* 0x0000000705037210 */ /* 0x000fc800007fe4ff */
[----:B0-----:R-:W-:-:S04]  /*0100*/  LOP3.LUT R8, R3, UR6, RZ, 0xfc, !PT ;  /* 0x0000000603087c12 */ /* 0x001fc8000f8efcff */
[----:B------:R-:W-:-:S13]  /*0110*/  ISETP.NE.U32.AND P0, PT, R8, RZ, PT ;  /* 0x000000ff0800720c */ /* 0x000fda0003f05070 */
[----:B------:R-:W-:Y:S05]  /*0120*/  @P0 BRA `(.L_x_12) ;  /* 0x0000000000500947 */ /* 0x000fea0003800000 */
[----:B------:R-:W0:Y:S02]  /*0130*/  LDCU UR6, c[0x0][0x3a0] ;  /* 0x00007400ff0677ac */ /* 0x000e240008000800 */
[----:B0-----:R-:W0:Y:S01]  /*0140*/  I2F.U32.RP R3, UR6 ;  /* 0x0000000600037d06 */ /* 0x001e220008209000 */
[----:B------:R-:W-:-:S07]  /*0150*/  ISETP.NE.U32.AND P1, PT, RZ, UR6, PT ;  /* 0x00000006ff007c0c */ /* 0x000fce000bf25070 */
[----:B0-----:R-:W0:Y:S02]  /*0160*/  MUFU.RCP R3, R3 ;  /* 0x0000000300037308 */ /* 0x001e240000001000 */
[----:B0-----:R-:W-:Y:S02]  /*0170*/  VIADD R4, R3, 0xffffffe ;  /* 0x0ffffffe03047836 */ /* 0x001fe40000000000 */
[----:B------:R-:W-:-:S04]  /*0180*/  IMAD.MOV.U32 R3, RZ, RZ, RZ ;  /* 0x000000ffff037224 */ /* 0x000fc800078e00ff */
[----:B------:R0:W1:Y:S02]  /*0190*/  F2I.FTZ.U32.TRUNC.NTZ R5, R4 ;  /* 0x0000000400057305 */ /* 0x000064000021f000 */
[----:B0-----:R-:W-:Y:S01]  /*01a0*/  IMAD.MOV.U32 R4, RZ, RZ, RZ ;  /* 0x000000ffff047224 */ /* 0x001fe200078e00ff */
[----:B-1----:R-:W-:-:S05]  /*01b0*/  IADD3 R7, PT, PT, RZ, -R5, RZ ;  /* 0x80000005ff077210 */ /* 0x002fca0007ffe0ff */
[----:B------:R-:W-:-:S04]  /*01c0*/  IMAD R7, R7, UR6, RZ ;  /* 0x0000000607077c24 */ /* 0x000fc8000f8e02ff */
[----:B------:R-:W-:-:S06]  /*01d0*/  IMAD.HI.U32 R5, R5, R7, R4 ;  /* 0x0000000705057227 */ /* 0x000fcc00078e0004 */
        /* <DEDUP_REMOVED lines=9> */
.L_x_12:
[----:B------:R-:W-:-:S07]  /*0270*/  MOV R6, 0x290 ;  /* 0x0000029000067802 */ /* 0x000fce0000000f00 */
[----:B------:R-:W-:Y:S05]  /*0280*/  CALL.REL.NOINC `($__internal_2_$__cuda_sm20_rem_u64) ;  /* 0x0000000000147944 */ /* 0x000fea0003c00000 */
.L_x_13:
[----:B------:R-:W-:Y:S05]  /*0290*/  BSYNC.RECONVERGENT B0 ;  /* 0x0000000000007941 */ /* 0x000fea0003800200 */
.L_x_11:
[----:B------:R-:W0:Y:S02]  /*02a0*/  LDC.64 R4, c[0x0][0x390] ;  /* 0x0000e400ff047b82 */ /* 0x000e240000000a00 */
[----:B0-----:R-:W-:-:S05]  /*02b0*/  IMAD.WIDE R4, R0, 0x8, R4 ;  /* 0x0000000800047825 */ /* 0x001fca00078e0204 */
[----:B------:R-:W-:Y:S01]  /*02c0*/  STG.E.64 desc[UR4][R4.64], R2 ;  /* 0x0000000204007986 */ /* 0x000fe2000c101b04 */
[----:B------:R-:W-:Y:S05]  /*02d0*/  EXIT ;  /* 0x000000000000794d */ /* 0x000fea0003800000 */
        .weak           $__internal_2_$__cuda_sm20_rem_u64
        .type           $__internal_2_$__cuda_sm20_rem_u64,@function
        .size           $__internal_2_$__cuda_sm20_rem_u64,(.L_x_21 - $__internal_2_$__cuda_sm20_rem_u64)
$__internal_2_$__cuda_sm20_rem_u64:
[----:B------:R-:W0:Y:S01]  /*02e0*/  LDCU.64 UR6, c[0x0][0x3a0] ;  /* 0x00007400ff0677ac */ /* 0x000e220008000a00 */
[----:B------:R-:W1:Y:S01]  /*02f0*/  LDC.64 R4, c[0x0][0x3a0] ;  /* 0x0000e800ff047b82 */ /* 0x000e620000000a00 */
[----:B0-----:R-:W0:Y:S08]  /*0300*/  I2F.U64.RP R7, UR6 ;  /* 0x0000000600077d12 */ /* 0x001e300008309000 */
[----:B0-----:R-:W0:Y:S02]  /*0310*/  MUFU.RCP R7, R7 ;  /* 0x0000000700077308 */ /* 0x001e240000001000 */
[----:B0-----:R-:W-:-:S06]  /*0320*/  IADD3 R8, PT, PT, R7, 0x1ffffffe, RZ ;  /* 0x1ffffffe07087810 */ /* 0x001fcc0007ffe0ff */
[----:B------:R-:W1:Y:S02]  /*0330*/  F2I.U64.TRUNC R8, R8 ;  /* 0x0000000800087311 */ /* 0x000e64000020d800 */
[----:B-1----:R-:W-:-:S04]  /*0340*/  IMAD.WIDE.U32 R10, R8, R4, RZ ;  /* 0x00000004080a7225 */ /* 0x002fc800078e00ff */
[----:B------:R-:W-:Y:S01]  /*0350*/  IMAD R11, R8, R5, R11 ;  /* 0x00000005080b7224 */ /* 0x000fe200078e020b */
[----:B------:R-:W-:-:S03]  /*0360*/  IADD3 R13, P0, PT, RZ, -R10, RZ ;  /* 0x8000000aff0d7210 */ /* 0x000fc60007f1e0ff */
[----:B------:R-:W-:Y:S02]  /*0370*/  IMAD R11, R9, R4, R11 ;  /* 0x00000004090b7224 */ /* 0x000fe400078e020b */
[----:B------:R-:W-:-:S04]  /*0380*/  IMAD.HI.U32 R10, R8, R13, RZ ;  /* 0x0000000d080a7227 */ /* 0x000fc800078e00ff */
[----:B------:R-:W-:Y:S01]  /*0390*/  IMAD.X R15, RZ, RZ, ~R11, P0 ;  /* 0x000000ffff0f7224 */ /* 0x000fe200000e0e0b */
[----:B------:R-:W-:-:S03]  /*03a0*/  MOV R11, R8 ;  /* 0x00000008000b7202 */ /* 0x000fc60000000f00 */
[-C--:B------:R-:W-:Y:S02]  /*03b0*/  IMAD R17, R9, R15.reuse, RZ ;  /* 0x0000000f09117224 */ /* 0x080fe400078e02ff */
[----:B------:R-:W-:-:S04]  /*03c0*/  IMAD.WIDE.U32 R10, P0, R8, R15, R10 ;  /* 0x0000000f080a7225 */ /* 0x000fc8000780000a */
[----:B------:R-:W-:-:S04]  /*03d0*/  IMAD.HI.U32 R7, R9, R15, RZ ;  /* 0x0000000f09077227 */ /* 0x000fc800078e00ff */
[----:B------:R-:W-:-:S04]  /*03e0*/  IMAD.HI.U32 R10, P1, R9, R13, R10 ;  /* 0x0000000d090a7227 */ /* 0x000fc8000782000a */
[----:B------:R-:W-:Y:S01]  /*03f0*/  IMAD.X R7, R7, 0x1, R9, P0 ;  /* 0x0000000107077824 */ /* 0x000fe200000e0609 */
[----:B------:R-:W-:-:S04]  /*0400*/  IADD3 R11, P2, PT, R17, R10, RZ ;  /* 0x0000000a110b7210 */ /* 0x000fc80007f5e0ff */
[----:B------:R-:W-:Y:S01]  /*0410*/  IADD3.X R7, PT, PT, RZ, RZ, R7, P2, P1 ;  /* 0x000000ffff077210 */ /* 0x000fe200017e2407 */
[----:B------:R-:W-:-:S04]  /*0420*/  IMAD.WIDE.U32 R8, R11, R4, RZ ;  /* 0x000000040b087225 */ /* 0x000fc800078e00ff */
[----:B------:R-:W-:Y:S01]  /*0430*/  IMAD R9, R11, R5, R9 ;  /* 0x000000050b097224 */ /* 0x000fe200078e0209 */
[----:B------:R-:W-:-:S03]  /*0440*/  IADD3 R13, P0, PT, RZ, -R8, RZ ;  /* 0x80000008ff0d7210 */ /* 0x000fc60007f1e0ff */
[----:B------:R-:W-:Y:S02]  /*0450*/  IMAD R9, R7, R4, R9 ;  /* 0x0000000407097224 */ /* 0x000fe400078e0209 */
[----:B------:R-:W-:-:S03]  /*0460*/  IMAD.HI.U32 R10, R11, R13, RZ ;  /* 0x0000000d0b0a7227 */ /* 0x000fc600078e00ff */
[----:B------:R-:W-:Y:S01]  /*0470*/  IADD3.X R8, PT, PT, RZ, ~R9, RZ, P0, !PT ;  /* 0x80000009ff087210 */ /* 0x000fe200007fe4ff */
[----:B------:R-:W-:-:S04]  /*0480*/  HFMA2 R9, -RZ, RZ, 0, 0 ;  /* 0x00000000ff097431 */ /* 0x000fc800000001ff */
[----:B------:R-:W-:-:S04]  /*0490*/  IMAD.WIDE.U32 R10, P0, R11, R8, R10 ;  /* 0x000000080b0a7225 */ /* 0x000fc8000780000a */
[C---:B------:R-:W-:Y:S02]  /*04a0*/  IMAD R12, R7.reuse, R8, RZ ;  /* 0x00000008070c7224 */ /* 0x040fe400078e02ff */
[----:B------:R-:W-:-:S04]  /*04b0*/  IMAD.HI.U32 R11, P1, R7, R13, R10 ;  /* 0x0000000d070b7227 */ /* 0x000fc8000782000a */
[----:B------:R-:W-:Y:S01]  /*04c0*/  IMAD.HI.U32 R8, R7, R8, RZ ;  /* 0x0000000807087227 */ /* 0x000fe200078e00ff */
[----:B------:R-:W-:-:S03]  /*04d0*/  IADD3 R11, P2, PT, R12, R11, RZ ;  /* 0x0000000b0c0b7210 */ /* 0x000fc60007f5e0ff */
[----:B------:R-:W-:Y:S02]  /*04e0*/  IMAD.X R7, R8, 0x1, R7, P0 ;  /* 0x0000000108077824 */ /* 0x000fe400000e0607 */
[----:B------:R-:W-:-:S03]  /*04f0*/  IMAD.HI.U32 R8, R11, R2, RZ ;  /* 0x000000020b087227 */ /* 0x000fc600078e00ff */
[----:B------:R-:W-:Y:S01]  /*0500*/  IADD3.X R7, PT, PT, RZ, RZ, R7, P2, P1 ;  /* 0x000000ffff077210 */ /* 0x000fe200017e2407 */
[----:B------:R-:W-:-:S04]  /*0510*/  IMAD.WIDE.U32 R8, R11, R3, R8 ;  /* 0x000000030b087225 */ /* 0x000fc800078e0008 */
[C---:B------:R-:W-:Y:S02]  /*0520*/  IMAD R11, R7.reuse, R3, RZ ;  /* 0x00000003070b7224 */ /* 0x040fe400078e02ff */
[----:B------:R-:W-:-:S04]  /*0530*/  IMAD.HI.U32 R8, P0, R7, R2, R8 ;  /* 0x0000000207087227 */ /* 0x000fc80007800008 */
[----:B------:R-:W-:Y:S01]  /*0540*/  IMAD.HI.U32 R7, R7, R3, RZ ;  /* 0x0000000307077227 */ /* 0x000fe200078e00ff */
[----:B------:R-:W-:-:S03]  /*0550*/  IADD3 R11, P1, PT, R11, R8, RZ ;  /* 0x000000080b0b7210 */ /* 0x000fc60007f3e0ff */
[----:B------:R-:W-:Y:S02]  /*0560*/  IMAD.X R7, RZ, RZ, R7, P0 ;  /* 0x000000ffff077224 */ /* 0x000fe400000e0607 */
[----:B------:R-:W-:-:S03]  /*0570*/  IMAD.WIDE.U32 R8, R11, R4, RZ ;  /* 0x000000040b087225 */ /* 0x000fc600078e00ff */
[----:B------:R-:W-:Y:S01]  /*0580*/  IADD3.X R7, PT, PT, RZ, R7, RZ, P1, !PT ;  /* 0x00000007ff077210 */ /* 0x000fe20000ffe4ff */
        /* <DEDUP_REMOVED lines=15> */
[----:B------:R-:W-:Y:S02]  /*0680*/  SEL R2, R2, R7, P0 ;  /* 0x0000000702027207 */ /* 0x000fe40000000000 */
[----:B------:R-:W-:Y:S02]  /*0690*/  MOV R7, 0x0 ;  /* 0x0000000000077802 */ /* 0x000fe40000000f00 */
[----:B------:R-:W-:Y:S02]  /*06a0*/  ISETP.NE.AND.EX P1, PT, R5, RZ, PT, P1 ;  /* 0x000000ff0500720c */ /* 0x000fe40003f25310 */
[----:B------:R-:W-:Y:S02]  /*06b0*/  SEL R3, R3, R8, P0 ;  /* 0x0000000803037207 */ /* 0x000fe40000000000 */
[----:B------:R-:W-:-:S02]  /*06c0*/  SEL R2, R2, 0xffffffff, P1 ;  /* 0xffffffff02027807 */ /* 0x000fc40000800000 */
[----:B------:R-:W-:Y:S01]  /*06d0*/  SEL R3, R3, 0xffffffff, P1 ;  /* 0xffffffff03037807 */ /* 0x000fe20000800000 */
[----:B------:R-:W-:Y:S06]  /*06e0*/  RET.REL.NODEC R6 `(_Z7polyaddPyS_S_iy) ;  /* 0xfffffff806447950 */ /* 0x000fec0003c3ffff */
.L_x_14:
        /* <DEDUP_REMOVED lines=9> */
.L_x_21:


//--------------------- .text._Z7polymulPyS_S_iy  --------------------------
	.section	.text._Z7polymulPyS_S_iy,"ax",@progbits
	.align	128
        .global         _Z7polymulPyS_S_iy
        .type           _Z7polymulPyS_S_iy,@function
        .size           _Z7polymulPyS_S_iy,(.L_x_22 - _Z7polymulPyS_S_iy)
        .other          _Z7polymulPyS_S_iy,@"STO_CUDA_ENTRY STV_DEFAULT"
_Z7polymulPyS_S_iy:
.text._Z7polymulPyS_S_iy:
        /* <DEDUP_REMOVED lines=18> */
[----:B0-----:R-:W-:-:S04]  /*0120*/  LOP3.LUT R6, R7, UR6, RZ, 0xfc, !PT ;  /* 0x0000000607067c12 */ /* 0x001fc8000f8efcff */
[----:B------:R-:W-:-:S13]  /*0130*/  ISETP.NE.U32.AND P0, PT, R6, RZ, PT ;  /* 0x000000ff0600720c */ /* 0x000fda0003f05070 */
[----:B------:R-:W-:Y:S05]  /*0140*/  @P0 BRA `(.L_x_16) ;  /* 0x0000000000500947 */ /* 0x000fea0003800000 */
        /* <DEDUP_REMOVED lines=20> */
.L_x_16:
[----:B------:R-:W-:-:S07]  /*0290*/  MOV R6, 0x2b0 ;  /* 0x000002b000067802 */ /* 0x000fce0000000f00 */
[----:B------:R-:W-:Y:S05]  /*02a0*/  CALL.REL.NOINC `($__internal_3_$__cuda_sm20_rem_u64) ;  /* 0x0000000000147944 */ /* 0x000fea0003c00000 */
.L_x_17:
[----:B------:R-:W-:Y:S05]  /*02b0*/  BSYNC.RECONVERGENT B0 ;  /* 0x0000000000007941 */ /* 0x000fea0003800200 */
.L_x_15:
[----:B------:R-:W0:Y:S02]  /*02c0*/  LDC.64 R4, c[0x0][0x390] ;  /* 0x0000e400ff047b82 */ /* 0x000e240000000a00 */
[----:B0-----:R-:W-:-:S05]  /*02d0*/  IMAD.WIDE R4, R0, 0x8, R4 ;  /* 0x0000000800047825 */ /* 0x001fca00078e0204 */
[----:B------:R-:W-:Y:S01]  /*02e0*/  STG.E.64 desc[UR4][R4.64], R2 ;  /* 0x0000000204007986 */ /* 0x000fe2000c101b04 */
[----:B------:R-:W-:Y:S05]  /*02f0*/  EXIT ;  /* 0x000000000000794d */ /* 0x000fea0003800000 */
        .weak           $__internal_3_$__cuda_sm20_rem_u64
        .type           $__internal_3_$__cuda_sm20_rem_u64,@function
        .size           $__internal_3_$__cuda_sm20_rem_u64,(.L_x_22 - $__internal_3_$__cuda_sm20_rem_u64)
$__internal_3_$__cuda_sm20_rem_u64:
        /* <DEDUP_REMOVED lines=16> */
[----:B------:R-:W-:Y:S01]  /*0400*/  IMAD.HI.U32 R10, P1, R9, R13, R10 ;  /* 0x0000000d090a7227 */ /* 0x000fe2000782000a */
[----:B------:R-:W-:-:S04]  /*0410*/  IADD3.X R3, PT, PT, R3, R9, RZ, P0, !PT ;  /* 0x0000000903037210 */ /* 0x000fc800007fe4ff */
[----:B------:R-:W-:-:S04]  /*0420*/  IADD3 R11, P2, PT, R17, R10, RZ ;  /* 0x0000000a110b7210 */ /* 0x000fc80007f5e0ff */
[----:B------:R-:W-:Y:S01]  /*0430*/  IADD3.X R3, PT, PT, RZ, RZ, R3, P2, P1 ;  /* 0x000000ffff037210 */ /* 0x000fe200017e2403 */
[----:B------:R-:W-:-:S04]  /*0440*/  IMAD.WIDE.U32 R8, R11, R4, RZ ;  /* 0x000000040b087225 */ /* 0x000fc800078e00ff */
[----:B------:R-:W-:Y:S01]  /*0450*/  IMAD R9, R11, R5, R9 ;  /* 0x000000050b097224 */ /* 0x000fe200078e0209 */
[----:B------:R-:W-:-:S03]  /*0460*/  IADD3 R13, P0, PT, RZ, -R8, RZ ;  /* 0x80000008ff0d7210 */ /* 0x000fc60007f1e0ff */
[----:B------:R-:W-:Y:S02]  /*0470*/  IMAD R9, R3, R4, R9 ;  /* 0x0000000403097224 */ /* 0x000fe400078e0209 */
[----:B------:R-:W-:-:S04]  /*0480*/  IMAD.HI.U32 R10, R11, R13, RZ ;  /* 0x0000000d0b0a7227 */ /* 0x000fc800078e00ff */
[----:B------:R-:W-:Y:S02]  /*0490*/  IMAD.X R8, RZ, RZ, ~R9, P0 ;  /* 0x000000ffff087224 */ /* 0x000fe400000e0e09 */
[----:B------:R-:W-:Y:S02]  /*04a0*/  HFMA2 R9, -RZ, RZ, 0, 0 ;  /* 0x00000000ff097431 */ /* 0x000fe400000001ff */
        /* <DEDUP_REMOVED lines=37> */
[----:B------:R-:W-:Y:S06]  /*0700*/  RET.REL.NODEC R6 `(_Z7polymulPyS_S_iy) ;  /* 0xfffffff8063c7950 */ /* 0x000fec0003c3ffff */
.L_x_18:
        /* <DEDUP_REMOVED lines=15> */
.L_x_22:


//--------------------- .nv.shared.reserved.0     --------------------------
	.section	.nv.shared.reserved.0,"aw",@nobits
	.weak		__nv_reservedSMEM_offset_0_alias
	.size		__nv_reservedSMEM_offset_0_alias, 0, 64
	.other		__nv_reservedSMEM_offset_0_alias,@"STO_CUDA_RESERVED_SHARED STV_DEFAULT"
__nv_reservedSMEM_offset_0_alias:
	.zero		0
	.zero		64


//--------------------- .nv.constant0._Z10polymuladdPyS_S_S_iy --------------------------
	.section	.nv.constant0._Z10polymuladdPyS_S_S_iy,"a",@progbits
	.sectionflags	@""
	.align	4
.nv.constant0._Z10polymuladdPyS_S_S_iy:
	.zero		944


//--------------------- .nv.constant0._Z9polyminusPyS_S_iy --------------------------
	.section	.nv.constant0._Z9polyminusPyS_S_iy,"a",@progbits
	.sectionflags	@""
	.align	4
.nv.constant0._Z9polyminusPyS_S_iy:
	.zero		936


//--------------------- .nv.constant0._Z7polyaddPyS_S_iy --------------------------
	.section	.nv.constant0._Z7polyaddPyS_S_iy,"a",@progbits
	.sectionflags	@""
	.align	4
.nv.constant0._Z7polyaddPyS_S_iy:
	.zero		936


//--------------------- .nv.constant0._Z7polymulPyS_S_iy --------------------------
	.section	.nv.constant0._Z7polymulPyS_S_iy,"a",@progbits
	.sectionflags	@""
	.align	4
.nv.constant0._Z7polymulPyS_S_iy:
	.zero		936


//--------------------- SYMBOLS --------------------------

	.type		.nv.reservedSmem.offset0,@object
	.size		.nv.reservedSmem.offset0,0x4
